//
// Generated by NVIDIA NVVM Compiler
//
// Compiler Build ID: CL-36424714
// Cuda compilation tools, release 13.0, V13.0.88
// Based on NVVM 20.0.0
//

.version 9.0
.target sm_100
.address_size 64

	// .globl	_Z7get_dstPfS_S_S_S_

.visible .entry _Z7get_dstPfS_S_S_S_(
	.param .u64 .ptr .align 1 _Z7get_dstPfS_S_S_S__param_0,
	.param .u64 .ptr .align 1 _Z7get_dstPfS_S_S_S__param_1,
	.param .u64 .ptr .align 1 _Z7get_dstPfS_S_S_S__param_2,
	.param .u64 .ptr .align 1 _Z7get_dstPfS_S_S_S__param_3,
	.param .u64 .ptr .align 1 _Z7get_dstPfS_S_S_S__param_4
)
{
	.reg .b32 	%r<5>;
	.reg .b32 	%f<9>;
	.reg .b64 	%rd<19>;

	ld.param.u64 	%rd1, [_Z7get_dstPfS_S_S_S__param_0];
	ld.param.u64 	%rd2, [_Z7get_dstPfS_S_S_S__param_1];
	ld.param.u64 	%rd3, [_Z7get_dstPfS_S_S_S__param_2];
	ld.param.u64 	%rd4, [_Z7get_dstPfS_S_S_S__param_3];
	ld.param.u64 	%rd5, [_Z7get_dstPfS_S_S_S__param_4];
	cvta.to.global.u64 	%rd6, %rd5;
	cvta.to.global.u64 	%rd7, %rd3;
	cvta.to.global.u64 	%rd8, %rd1;
	cvta.to.global.u64 	%rd9, %rd4;
	cvta.to.global.u64 	%rd10, %rd2;
	mov.u32 	%r1, %ctaid.x;
	mov.u32 	%r2, %tid.x;
	mul.wide.u32 	%rd11, %r1, 4;
	add.s64 	%rd12, %rd10, %rd11;
	ld.global.f32 	%f1, [%rd12];
	mul.wide.u32 	%rd13, %r2, 4;
	add.s64 	%rd14, %rd9, %rd13;
	ld.global.f32 	%f2, [%rd14];
	sub.f32 	%f3, %f1, %f2;
	mul.f32 	%f4, %f3, %f3;
	mov.u32 	%r3, %ntid.x;
	mad.lo.s32 	%r4, %r1, %r3, %r2;
	mul.wide.u32 	%rd15, %r4, 4;
	add.s64 	%rd16, %rd8, %rd15;
	st.global.f32 	[%rd16], %f4;
	add.s64 	%rd17, %rd7, %rd11;
	ld.global.f32 	%f5, [%rd17];
	add.s64 	%rd18, %rd6, %rd13;
	ld.global.f32 	%f6, [%rd18];
	sub.f32 	%f7, %f5, %f6;
	fma.rn.f32 	%f8, %f7, %f7, %f4;
	st.global.f32 	[%rd16], %f8;
	ret;

}
	// .globl	_Z7regroupPiPfi
.visible .entry _Z7regroupPiPfi(
	.param .u64 .ptr .align 1 _Z7regroupPiPfi_param_0,
	.param .u64 .ptr .align 1 _Z7regroupPiPfi_param_1,
	.param .u32 _Z7regroupPiPfi_param_2
)
{
	.reg .pred 	%p<39>;
	.reg .b32 	%r<65>;
	.reg .b32 	%f<99>;
	.reg .b64 	%rd<30>;

	ld.param.u64 	%rd9, [_Z7regroupPiPfi_param_0];
	ld.param.u64 	%rd10, [_Z7regroupPiPfi_param_1];
	ld.param.u32 	%r19, [_Z7regroupPiPfi_param_2];
	cvta.to.global.u64 	%rd11, %rd9;
	cvta.to.global.u64 	%rd1, %rd10;
	mov.u32 	%r20, %ctaid.x;
	mul.lo.s32 	%r1, %r19, %r20;
	mul.wide.s32 	%rd12, %r1, 4;
	add.s64 	%rd13, %rd1, %rd12;
	ld.global.f32 	%f66, [%rd13];
	mul.wide.u32 	%rd14, %r20, 4;
	add.s64 	%rd2, %rd11, %rd14;
	mov.b32 	%r21, 1;
	st.global.u32 	[%rd2], %r21;
	setp.lt.s32 	%p1, %r19, 2;
	@%p1 bra 	$L__BB1_71;
	add.s32 	%r2, %r19, -1;
	add.s32 	%r23, %r19, -2;
	and.b32  	%r3, %r2, 15;
	setp.lt.u32 	%p2, %r23, 15;
	mov.b32 	%r61, 1;
	@%p2 bra 	$L__BB1_36;
	and.b32  	%r4, %r2, -16;
	mov.b32 	%r59, 1;
$L__BB1_3:
	.pragma "nounroll";
	add.s32 	%r25, %r59, %r1;
	mul.wide.u32 	%rd15, %r25, 4;
	add.s64 	%rd3, %rd1, %rd15;
	ld.global.f32 	%f3, [%rd3];
	setp.geu.f32 	%p3, %f3, %f66;
	@%p3 bra 	$L__BB1_5;
	add.s32 	%r26, %r59, 1;
	st.global.u32 	[%rd2], %r26;
	mov.f32 	%f66, %f3;
$L__BB1_5:
	ld.global.f32 	%f5, [%rd3+4];
	setp.geu.f32 	%p4, %f5, %f66;
	@%p4 bra 	$L__BB1_7;
	add.s32 	%r27, %r59, 2;
	st.global.u32 	[%rd2], %r27;
	mov.f32 	%f66, %f5;
$L__BB1_7:
	ld.global.f32 	%f7, [%rd3+8];
	setp.geu.f32 	%p5, %f7, %f66;
	@%p5 bra 	$L__BB1_9;
	add.s32 	%r28, %r59, 3;
	st.global.u32 	[%rd2], %r28;
	mov.f32 	%f66, %f7;
$L__BB1_9:
	ld.global.f32 	%f9, [%rd3+12];
	setp.geu.f32 	%p6, %f9, %f66;
	@%p6 bra 	$L__BB1_11;
	add.s32 	%r29, %r59, 4;
	st.global.u32 	[%rd2], %r29;
	mov.f32 	%f66, %f9;
$L__BB1_11:
	ld.global.f32 	%f11, [%rd3+16];
	setp.geu.f32 	%p7, %f11, %f66;
	@%p7 bra 	$L__BB1_13;
	add.s32 	%r30, %r59, 5;
	st.global.u32 	[%rd2], %r30;
	mov.f32 	%f66, %f11;
$L__BB1_13:
	ld.global.f32 	%f13, [%rd3+20];
	setp.geu.f32 	%p8, %f13, %f66;
	@%p8 bra 	$L__BB1_15;
	add.s32 	%r31, %r59, 6;
	st.global.u32 	[%rd2], %r31;
	mov.f32 	%f66, %f13;
$L__BB1_15:
	ld.global.f32 	%f15, [%rd3+24];
	setp.geu.f32 	%p9, %f15, %f66;
	@%p9 bra 	$L__BB1_17;
	add.s32 	%r32, %r59, 7;
	st.global.u32 	[%rd2], %r32;
	mov.f32 	%f66, %f15;
$L__BB1_17:
	ld.global.f32 	%f17, [%rd3+28];
	setp.geu.f32 	%p10, %f17, %f66;
	@%p10 bra 	$L__BB1_19;
	add.s32 	%r33, %r59, 8;
	st.global.u32 	[%rd2], %r33;
	mov.f32 	%f66, %f17;
$L__BB1_19:
	ld.global.f32 	%f19, [%rd3+32];
	setp.geu.f32 	%p11, %f19, %f66;
	@%p11 bra 	$L__BB1_21;
	add.s32 	%r34, %r59, 9;
	st.global.u32 	[%rd2], %r34;
	mov.f32 	%f66, %f19;
$L__BB1_21:
	ld.global.f32 	%f21, [%rd3+36];
	setp.geu.f32 	%p12, %f21, %f66;
	@%p12 bra 	$L__BB1_23;
	add.s32 	%r35, %r59, 10;
	st.global.u32 	[%rd2], %r35;
	mov.f32 	%f66, %f21;
$L__BB1_23:
	ld.global.f32 	%f23, [%rd3+40];
	setp.geu.f32 	%p13, %f23, %f66;
	@%p13 bra 	$L__BB1_25;
	add.s32 	%r36, %r59, 11;
	st.global.u32 	[%rd2], %r36;
	mov.f32 	%f66, %f23;
$L__BB1_25:
	ld.global.f32 	%f25, [%rd3+44];
	setp.geu.f32 	%p14, %f25, %f66;
	@%p14 bra 	$L__BB1_27;
	add.s32 	%r37, %r59, 12;
	st.global.u32 	[%rd2], %r37;
	mov.f32 	%f66, %f25;
$L__BB1_27:
	ld.global.f32 	%f27, [%rd3+48];
	setp.geu.f32 	%p15, %f27, %f66;
	@%p15 bra 	$L__BB1_29;
	add.s32 	%r38, %r59, 13;
	st.global.u32 	[%rd2], %r38;
	mov.f32 	%f66, %f27;
$L__BB1_29:
	ld.global.f32 	%f29, [%rd3+52];
	setp.geu.f32 	%p16, %f29, %f66;
	@%p16 bra 	$L__BB1_31;
	add.s32 	%r39, %r59, 14;
	st.global.u32 	[%rd2], %r39;
	mov.f32 	%f66, %f29;
$L__BB1_31:
	ld.global.f32 	%f31, [%rd3+56];
	setp.geu.f32 	%p17, %f31, %f66;
	@%p17 bra 	$L__BB1_33;
	add.s32 	%r40, %r59, 15;
	st.global.u32 	[%rd2], %r40;
	mov.f32 	%f66, %f31;
$L__BB1_33:
	ld.global.f32 	%f33, [%rd3+60];
	setp.geu.f32 	%p18, %f33, %f66;
	@%p18 bra 	$L__BB1_35;
	add.s32 	%r41, %r59, 16;
	st.global.u32 	[%rd2], %r41;
	mov.f32 	%f66, %f33;
$L__BB1_35:
	add.s32 	%r61, %r59, 16;
	add.s32 	%r42, %r59, 15;
	setp.ne.s32 	%p19, %r42, %r4;
	mov.u32 	%r59, %r61;
	@%p19 bra 	$L__BB1_3;
$L__BB1_36:
	setp.eq.s32 	%p20, %r3, 0;
	@%p20 bra 	$L__BB1_71;
	and.b32  	%r8, %r2, 7;
	setp.lt.u32 	%p21, %r3, 8;
	@%p21 bra 	$L__BB1_55;
	add.s32 	%r43, %r61, %r1;
	mul.wide.u32 	%rd16, %r43, 4;
	add.s64 	%rd17, %rd1, %rd16;
	ld.global.f32 	%f36, [%rd17];
	setp.geu.f32 	%p22, %f36, %f66;
	@%p22 bra 	$L__BB1_40;
	add.s32 	%r44, %r61, 1;
	st.global.u32 	[%rd2], %r44;
	mov.f32 	%f66, %f36;
$L__BB1_40:
	cvt.u64.u32 	%rd18, %r1;
	cvt.u64.u32 	%rd19, %r61;
	add.s64 	%rd20, %rd19, %rd18;
	shl.b64 	%rd21, %rd20, 2;
	add.s64 	%rd4, %rd1, %rd21;
	ld.global.f32 	%f38, [%rd4+4];
	setp.geu.f32 	%p23, %f38, %f66;
	@%p23 bra 	$L__BB1_42;
	add.s32 	%r45, %r61, 2;
	st.global.u32 	[%rd2], %r45;
	mov.f32 	%f66, %f38;
$L__BB1_42:
	ld.global.f32 	%f40, [%rd4+8];
	setp.geu.f32 	%p24, %f40, %f66;
	@%p24 bra 	$L__BB1_44;
	add.s32 	%r46, %r61, 3;
	st.global.u32 	[%rd2], %r46;
	mov.f32 	%f66, %f40;
$L__BB1_44:
	ld.global.f32 	%f42, [%rd4+12];
	setp.geu.f32 	%p25, %f42, %f66;
	@%p25 bra 	$L__BB1_46;
	add.s32 	%r47, %r61, 4;
	st.global.u32 	[%rd2], %r47;
	mov.f32 	%f66, %f42;
$L__BB1_46:
	ld.global.f32 	%f44, [%rd4+16];
	setp.geu.f32 	%p26, %f44, %f66;
	@%p26 bra 	$L__BB1_48;
	add.s32 	%r48, %r61, 5;
	st.global.u32 	[%rd2], %r48;
	mov.f32 	%f66, %f44;
$L__BB1_48:
	ld.global.f32 	%f46, [%rd4+20];
	setp.geu.f32 	%p27, %f46, %f66;
	@%p27 bra 	$L__BB1_50;
	add.s32 	%r49, %r61, 6;
	st.global.u32 	[%rd2], %r49;
	mov.f32 	%f66, %f46;
$L__BB1_50:
	ld.global.f32 	%f48, [%rd4+24];
	setp.geu.f32 	%p28, %f48, %f66;
	@%p28 bra 	$L__BB1_52;
	add.s32 	%r50, %r61, 7;
	st.global.u32 	[%rd2], %r50;
	mov.f32 	%f66, %f48;
$L__BB1_52:
	ld.global.f32 	%f50, [%rd4+28];
	setp.geu.f32 	%p29, %f50, %f66;
	@%p29 bra 	$L__BB1_54;
	add.s32 	%r51, %r61, 8;
	st.global.u32 	[%rd2], %r51;
	mov.f32 	%f66, %f50;
$L__BB1_54:
	add.s32 	%r61, %r61, 8;
$L__BB1_55:
	setp.eq.s32 	%p30, %r8, 0;
	@%p30 bra 	$L__BB1_71;
	and.b32  	%r11, %r2, 3;
	setp.lt.u32 	%p31, %r8, 4;
	@%p31 bra 	$L__BB1_66;
	add.s32 	%r52, %r61, %r1;
	mul.wide.u32 	%rd22, %r52, 4;
	add.s64 	%rd23, %rd1, %rd22;
	ld.global.f32 	%f53, [%rd23];
	setp.geu.f32 	%p32, %f53, %f66;
	@%p32 bra 	$L__BB1_59;
	add.s32 	%r53, %r61, 1;
	st.global.u32 	[%rd2], %r53;
	mov.f32 	%f66, %f53;
$L__BB1_59:
	cvt.u64.u32 	%rd24, %r1;
	cvt.u64.u32 	%rd25, %r61;
	add.s64 	%rd26, %rd25, %rd24;
	shl.b64 	%rd27, %rd26, 2;
	add.s64 	%rd5, %rd1, %rd27;
	ld.global.f32 	%f55, [%rd5+4];
	setp.geu.f32 	%p33, %f55, %f66;
	@%p33 bra 	$L__BB1_61;
	add.s32 	%r54, %r61, 2;
	st.global.u32 	[%rd2], %r54;
	mov.f32 	%f66, %f55;
$L__BB1_61:
	ld.global.f32 	%f57, [%rd5+8];
	setp.geu.f32 	%p34, %f57, %f66;
	@%p34 bra 	$L__BB1_63;
	add.s32 	%r55, %r61, 3;
	st.global.u32 	[%rd2], %r55;
	mov.f32 	%f66, %f57;
$L__BB1_63:
	ld.global.f32 	%f59, [%rd5+12];
	setp.geu.f32 	%p35, %f59, %f66;
	@%p35 bra 	$L__BB1_65;
	add.s32 	%r56, %r61, 4;
	st.global.u32 	[%rd2], %r56;
	mov.f32 	%f66, %f59;
$L__BB1_65:
	add.s32 	%r61, %r61, 4;
$L__BB1_66:
	setp.eq.s32 	%p36, %r11, 0;
	@%p36 bra 	$L__BB1_71;
	add.s32 	%r57, %r61, %r1;
	mul.wide.u32 	%rd28, %r57, 4;
	add.s64 	%rd29, %rd1, %rd28;
	neg.s32 	%r63, %r11;
$L__BB1_68:
	.pragma "nounroll";
	ld.global.f32 	%f63, [%rd29];
	setp.geu.f32 	%p37, %f63, %f66;
	@%p37 bra 	$L__BB1_70;
	add.s32 	%r58, %r61, 1;
	st.global.u32 	[%rd2], %r58;
	mov.f32 	%f66, %f63;
$L__BB1_70:
	add.s32 	%r61, %r61, 1;
	add.s64 	%rd29, %rd29, 4;
	add.s32 	%r63, %r63, 1;
	setp.ne.s32 	%p38, %r63, 0;
	@%p38 bra 	$L__BB1_68;
$L__BB1_71:
	ret;

}
	// .globl	_Z5clearPfS_PiS0_
.visible .entry _Z5clearPfS_PiS0_(
	.param .u64 .ptr .align 1 _Z5clearPfS_PiS0__param_0,
	.param .u64 .ptr .align 1 _Z5clearPfS_PiS0__param_1,
	.param .u64 .ptr .align 1 _Z5clearPfS_PiS0__param_2,
	.param .u64 .ptr .align 1 _Z5clearPfS_PiS0__param_3
)
{
	.reg .b32 	%r<3>;
	.reg .b64 	%rd<14>;

	ld.param.u64 	%rd1, [_Z5clearPfS_PiS0__param_0];
	ld.param.u64 	%rd2, [_Z5clearPfS_PiS0__param_1];
	ld.param.u64 	%rd3, [_Z5clearPfS_PiS0__param_2];
	ld.param.u64 	%rd4, [_Z5clearPfS_PiS0__param_3];
	cvta.to.global.u64 	%rd5, %rd4;
	cvta.to.global.u64 	%rd6, %rd3;
	cvta.to.global.u64 	%rd7, %rd2;
	cvta.to.global.u64 	%rd8, %rd1;
	mov.u32 	%r1, %tid.x;
	mul.wide.u32 	%rd9, %r1, 4;
	add.s64 	%rd10, %rd8, %rd9;
	mov.b32 	%r2, 0;
	st.global.u32 	[%rd10], %r2;
	add.s64 	%rd11, %rd7, %rd9;
	st.global.u32 	[%rd11], %r2;
	add.s64 	%rd12, %rd6, %rd9;
	st.global.u32 	[%rd12], %r2;
	add.s64 	%rd13, %rd5, %rd9;
	st.global.u32 	[%rd13], %r2;
	ret;

}
	// .globl	_Z14recenter_step1PfS_PiS0_S_S_S0_i
.visible .entry _Z14recenter_step1PfS_PiS0_S_S_S0_i(
	.param .u64 .ptr .align 1 _Z14recenter_step1PfS_PiS0_S_S_S0_i_param_0,
	.param .u64 .ptr .align 1 _Z14recenter_step1PfS_PiS0_S_S_S0_i_param_1,
	.param .u64 .ptr .align 1 _Z14recenter_step1PfS_PiS0_S_S_S0_i_param_2,
	.param .u64 .ptr .align 1 _Z14recenter_step1PfS_PiS0_S_S_S0_i_param_3,
	.param .u64 .ptr .align 1 _Z14recenter_step1PfS_PiS0_S_S_S0_i_param_4,
	.param .u64 .ptr .align 1 _Z14recenter_step1PfS_PiS0_S_S_S0_i_param_5,
	.param .u64 .ptr .align 1 _Z14recenter_step1PfS_PiS0_S_S_S0_i_param_6,
	.param .u32 _Z14recenter_step1PfS_PiS0_S_S_S0_i_param_7
)
{
	.reg .pred 	%p<25>;
	.reg .b32 	%r<96>;
	.reg .b32 	%f<91>;
	.reg .b64 	%rd<45>;

	ld.param.u64 	%rd23, [_Z14recenter_step1PfS_PiS0_S_S_S0_i_param_0];
	ld.param.u64 	%rd24, [_Z14recenter_step1PfS_PiS0_S_S_S0_i_param_1];
	ld.param.u64 	%rd25, [_Z14recenter_step1PfS_PiS0_S_S_S0_i_param_2];
	ld.param.u64 	%rd26, [_Z14recenter_step1PfS_PiS0_S_S_S0_i_param_3];
	ld.param.u64 	%rd27, [_Z14recenter_step1PfS_PiS0_S_S_S0_i_param_4];
	ld.param.u64 	%rd28, [_Z14recenter_step1PfS_PiS0_S_S_S0_i_param_5];
	ld.param.u64 	%rd29, [_Z14recenter_step1PfS_PiS0_S_S_S0_i_param_6];
	ld.param.u32 	%r13, [_Z14recenter_step1PfS_PiS0_S_S_S0_i_param_7];
	cvta.to.global.u64 	%rd1, %rd28;
	cvta.to.global.u64 	%rd2, %rd27;
	cvta.to.global.u64 	%rd3, %rd29;
	setp.lt.s32 	%p1, %r13, 1;
	@%p1 bra 	$L__BB3_41;
	mov.u32 	%r15, %tid.x;
	cvta.to.global.u64 	%rd30, %rd23;
	cvta.to.global.u64 	%rd31, %rd24;
	cvta.to.global.u64 	%rd32, %rd25;
	cvta.to.global.u64 	%rd33, %rd26;
	add.s32 	%r1, %r15, 1;
	mul.wide.u32 	%rd34, %r15, 4;
	add.s64 	%rd4, %rd30, %rd34;
	add.s64 	%rd5, %rd31, %rd34;
	add.s64 	%rd6, %rd32, %rd34;
	add.s64 	%rd7, %rd33, %rd34;
	and.b32  	%r2, %r13, 7;
	setp.lt.u32 	%p2, %r13, 8;
	mov.b32 	%r94, 0;
	@%p2 bra 	$L__BB3_20;
	and.b32  	%r94, %r13, 2147483640;
	neg.s32 	%r92, %r94;
	add.s64 	%rd44, %rd3, 16;
	add.s64 	%rd43, %rd2, 16;
	add.s64 	%rd42, %rd1, 16;
$L__BB3_3:
	.pragma "nounroll";
	ld.global.u32 	%r16, [%rd44+-16];
	setp.ne.s32 	%p3, %r16, %r1;
	@%p3 bra 	$L__BB3_5;
	ld.global.f32 	%f1, [%rd43+-16];
	ld.global.f32 	%f2, [%rd4];
	add.f32 	%f3, %f1, %f2;
	st.global.f32 	[%rd4], %f3;
	ld.global.f32 	%f4, [%rd42+-16];
	ld.global.f32 	%f5, [%rd5];
	add.f32 	%f6, %f4, %f5;
	st.global.f32 	[%rd5], %f6;
	ld.global.u32 	%r17, [%rd6];
	add.s32 	%r18, %r17, 1;
	st.global.u32 	[%rd6], %r18;
	ld.global.u32 	%r19, [%rd7];
	add.s32 	%r20, %r19, 1;
	st.global.u32 	[%rd7], %r20;
$L__BB3_5:
	ld.global.u32 	%r21, [%rd44+-12];
	setp.ne.s32 	%p4, %r21, %r1;
	@%p4 bra 	$L__BB3_7;
	ld.global.f32 	%f7, [%rd43+-12];
	ld.global.f32 	%f8, [%rd4];
	add.f32 	%f9, %f7, %f8;
	st.global.f32 	[%rd4], %f9;
	ld.global.f32 	%f10, [%rd42+-12];
	ld.global.f32 	%f11, [%rd5];
	add.f32 	%f12, %f10, %f11;
	st.global.f32 	[%rd5], %f12;
	ld.global.u32 	%r22, [%rd6];
	add.s32 	%r23, %r22, 1;
	st.global.u32 	[%rd6], %r23;
	ld.global.u32 	%r24, [%rd7];
	add.s32 	%r25, %r24, 1;
	st.global.u32 	[%rd7], %r25;
$L__BB3_7:
	ld.global.u32 	%r26, [%rd44+-8];
	setp.ne.s32 	%p5, %r26, %r1;
	@%p5 bra 	$L__BB3_9;
	ld.global.f32 	%f13, [%rd43+-8];
	ld.global.f32 	%f14, [%rd4];
	add.f32 	%f15, %f13, %f14;
	st.global.f32 	[%rd4], %f15;
	ld.global.f32 	%f16, [%rd42+-8];
	ld.global.f32 	%f17, [%rd5];
	add.f32 	%f18, %f16, %f17;
	st.global.f32 	[%rd5], %f18;
	ld.global.u32 	%r27, [%rd6];
	add.s32 	%r28, %r27, 1;
	st.global.u32 	[%rd6], %r28;
	ld.global.u32 	%r29, [%rd7];
	add.s32 	%r30, %r29, 1;
	st.global.u32 	[%rd7], %r30;
$L__BB3_9:
	ld.global.u32 	%r31, [%rd44+-4];
	setp.ne.s32 	%p6, %r31, %r1;
	@%p6 bra 	$L__BB3_11;
	ld.global.f32 	%f19, [%rd43+-4];
	ld.global.f32 	%f20, [%rd4];
	add.f32 	%f21, %f19, %f20;
	st.global.f32 	[%rd4], %f21;
	ld.global.f32 	%f22, [%rd42+-4];
	ld.global.f32 	%f23, [%rd5];
	add.f32 	%f24, %f22, %f23;
	st.global.f32 	[%rd5], %f24;
	ld.global.u32 	%r32, [%rd6];
	add.s32 	%r33, %r32, 1;
	st.global.u32 	[%rd6], %r33;
	ld.global.u32 	%r34, [%rd7];
	add.s32 	%r35, %r34, 1;
	st.global.u32 	[%rd7], %r35;
$L__BB3_11:
	ld.global.u32 	%r36, [%rd44];
	setp.ne.s32 	%p7, %r36, %r1;
	@%p7 bra 	$L__BB3_13;
	ld.global.f32 	%f25, [%rd43];
	ld.global.f32 	%f26, [%rd4];
	add.f32 	%f27, %f25, %f26;
	st.global.f32 	[%rd4], %f27;
	ld.global.f32 	%f28, [%rd42];
	ld.global.f32 	%f29, [%rd5];
	add.f32 	%f30, %f28, %f29;
	st.global.f32 	[%rd5], %f30;
	ld.global.u32 	%r37, [%rd6];
	add.s32 	%r38, %r37, 1;
	st.global.u32 	[%rd6], %r38;
	ld.global.u32 	%r39, [%rd7];
	add.s32 	%r40, %r39, 1;
	st.global.u32 	[%rd7], %r40;
$L__BB3_13:
	ld.global.u32 	%r41, [%rd44+4];
	setp.ne.s32 	%p8, %r41, %r1;
	@%p8 bra 	$L__BB3_15;
	ld.global.f32 	%f31, [%rd43+4];
	ld.global.f32 	%f32, [%rd4];
	add.f32 	%f33, %f31, %f32;
	st.global.f32 	[%rd4], %f33;
	ld.global.f32 	%f34, [%rd42+4];
	ld.global.f32 	%f35, [%rd5];
	add.f32 	%f36, %f34, %f35;
	st.global.f32 	[%rd5], %f36;
	ld.global.u32 	%r42, [%rd6];
	add.s32 	%r43, %r42, 1;
	st.global.u32 	[%rd6], %r43;
	ld.global.u32 	%r44, [%rd7];
	add.s32 	%r45, %r44, 1;
	st.global.u32 	[%rd7], %r45;
$L__BB3_15:
	ld.global.u32 	%r46, [%rd44+8];
	setp.ne.s32 	%p9, %r46, %r1;
	@%p9 bra 	$L__BB3_17;
	ld.global.f32 	%f37, [%rd43+8];
	ld.global.f32 	%f38, [%rd4];
	add.f32 	%f39, %f37, %f38;
	st.global.f32 	[%rd4], %f39;
	ld.global.f32 	%f40, [%rd42+8];
	ld.global.f32 	%f41, [%rd5];
	add.f32 	%f42, %f40, %f41;
	st.global.f32 	[%rd5], %f42;
	ld.global.u32 	%r47, [%rd6];
	add.s32 	%r48, %r47, 1;
	st.global.u32 	[%rd6], %r48;
	ld.global.u32 	%r49, [%rd7];
	add.s32 	%r50, %r49, 1;
	st.global.u32 	[%rd7], %r50;
$L__BB3_17:
	ld.global.u32 	%r51, [%rd44+12];
	setp.ne.s32 	%p10, %r51, %r1;
	@%p10 bra 	$L__BB3_19;
	ld.global.f32 	%f43, [%rd43+12];
	ld.global.f32 	%f44, [%rd4];
	add.f32 	%f45, %f43, %f44;
	st.global.f32 	[%rd4], %f45;
	ld.global.f32 	%f46, [%rd42+12];
	ld.global.f32 	%f47, [%rd5];
	add.f32 	%f48, %f46, %f47;
	st.global.f32 	[%rd5], %f48;
	ld.global.u32 	%r52, [%rd6];
	add.s32 	%r53, %r52, 1;
	st.global.u32 	[%rd6], %r53;
	ld.global.u32 	%r54, [%rd7];
	add.s32 	%r55, %r54, 1;
	st.global.u32 	[%rd7], %r55;
$L__BB3_19:
	add.s32 	%r92, %r92, 8;
	add.s64 	%rd44, %rd44, 32;
	add.s64 	%rd43, %rd43, 32;
	add.s64 	%rd42, %rd42, 32;
	setp.ne.s32 	%p11, %r92, 0;
	@%p11 bra 	$L__BB3_3;
$L__BB3_20:
	setp.eq.s32 	%p12, %r2, 0;
	@%p12 bra 	$L__BB3_41;
	and.b32  	%r8, %r13, 3;
	setp.lt.u32 	%p13, %r2, 4;
	@%p13 bra 	$L__BB3_31;
	mul.wide.u32 	%rd35, %r94, 4;
	add.s64 	%rd17, %rd3, %rd35;
	ld.global.u32 	%r56, [%rd17];
	setp.ne.s32 	%p14, %r56, %r1;
	add.s64 	%rd18, %rd2, %rd35;
	add.s64 	%rd19, %rd1, %rd35;
	@%p14 bra 	$L__BB3_24;
	ld.global.f32 	%f49, [%rd18];
	ld.global.f32 	%f50, [%rd4];
	add.f32 	%f51, %f49, %f50;
	st.global.f32 	[%rd4], %f51;
	ld.global.f32 	%f52, [%rd19];
	ld.global.f32 	%f53, [%rd5];
	add.f32 	%f54, %f52, %f53;
	st.global.f32 	[%rd5], %f54;
	ld.global.u32 	%r57, [%rd6];
	add.s32 	%r58, %r57, 1;
	st.global.u32 	[%rd6], %r58;
	ld.global.u32 	%r59, [%rd7];
	add.s32 	%r60, %r59, 1;
	st.global.u32 	[%rd7], %r60;
$L__BB3_24:
	ld.global.u32 	%r61, [%rd17+4];
	setp.ne.s32 	%p15, %r61, %r1;
	@%p15 bra 	$L__BB3_26;
	ld.global.f32 	%f55, [%rd18+4];
	ld.global.f32 	%f56, [%rd4];
	add.f32 	%f57, %f55, %f56;
	st.global.f32 	[%rd4], %f57;
	ld.global.f32 	%f58, [%rd19+4];
	ld.global.f32 	%f59, [%rd5];
	add.f32 	%f60, %f58, %f59;
	st.global.f32 	[%rd5], %f60;
	ld.global.u32 	%r62, [%rd6];
	add.s32 	%r63, %r62, 1;
	st.global.u32 	[%rd6], %r63;
	ld.global.u32 	%r64, [%rd7];
	add.s32 	%r65, %r64, 1;
	st.global.u32 	[%rd7], %r65;
$L__BB3_26:
	ld.global.u32 	%r66, [%rd17+8];
	setp.ne.s32 	%p16, %r66, %r1;
	@%p16 bra 	$L__BB3_28;
	ld.global.f32 	%f61, [%rd18+8];
	ld.global.f32 	%f62, [%rd4];
	add.f32 	%f63, %f61, %f62;
	st.global.f32 	[%rd4], %f63;
	ld.global.f32 	%f64, [%rd19+8];
	ld.global.f32 	%f65, [%rd5];
	add.f32 	%f66, %f64, %f65;
	st.global.f32 	[%rd5], %f66;
	ld.global.u32 	%r67, [%rd6];
	add.s32 	%r68, %r67, 1;
	st.global.u32 	[%rd6], %r68;
	ld.global.u32 	%r69, [%rd7];
	add.s32 	%r70, %r69, 1;
	st.global.u32 	[%rd7], %r70;
$L__BB3_28:
	ld.global.u32 	%r71, [%rd17+12];
	setp.ne.s32 	%p17, %r71, %r1;
	@%p17 bra 	$L__BB3_30;
	ld.global.f32 	%f67, [%rd18+12];
	ld.global.f32 	%f68, [%rd4];
	add.f32 	%f69, %f67, %f68;
	st.global.f32 	[%rd4], %f69;
	ld.global.f32 	%f70, [%rd19+12];
	ld.global.f32 	%f71, [%rd5];
	add.f32 	%f72, %f70, %f71;
	st.global.f32 	[%rd5], %f72;
	ld.global.u32 	%r72, [%rd6];
	add.s32 	%r73, %r72, 1;
	st.global.u32 	[%rd6], %r73;
	ld.global.u32 	%r74, [%rd7];
	add.s32 	%r75, %r74, 1;
	st.global.u32 	[%rd7], %r75;
$L__BB3_30:
	add.s32 	%r94, %r94, 4;
$L__BB3_31:
	setp.eq.s32 	%p18, %r8, 0;
	@%p18 bra 	$L__BB3_41;
	setp.eq.s32 	%p19, %r8, 1;
	@%p19 bra 	$L__BB3_38;
	mul.wide.u32 	%rd36, %r94, 4;
	add.s64 	%rd20, %rd3, %rd36;
	ld.global.u32 	%r76, [%rd20];
	setp.ne.s32 	%p20, %r76, %r1;
	add.s64 	%rd21, %rd2, %rd36;
	add.s64 	%rd22, %rd1, %rd36;
	@%p20 bra 	$L__BB3_35;
	ld.global.f32 	%f73, [%rd21];
	ld.global.f32 	%f74, [%rd4];
	add.f32 	%f75, %f73, %f74;
	st.global.f32 	[%rd4], %f75;
	ld.global.f32 	%f76, [%rd22];
	ld.global.f32 	%f77, [%rd5];
	add.f32 	%f78, %f76, %f77;
	st.global.f32 	[%rd5], %f78;
	ld.global.u32 	%r77, [%rd6];
	add.s32 	%r78, %r77, 1;
	st.global.u32 	[%rd6], %r78;
	ld.global.u32 	%r79, [%rd7];
	add.s32 	%r80, %r79, 1;
	st.global.u32 	[%rd7], %r80;
$L__BB3_35:
	ld.global.u32 	%r81, [%rd20+4];
	setp.ne.s32 	%p21, %r81, %r1;
	@%p21 bra 	$L__BB3_37;
	ld.global.f32 	%f79, [%rd21+4];
	ld.global.f32 	%f80, [%rd4];
	add.f32 	%f81, %f79, %f80;
	st.global.f32 	[%rd4], %f81;
	ld.global.f32 	%f82, [%rd22+4];
	ld.global.f32 	%f83, [%rd5];
	add.f32 	%f84, %f82, %f83;
	st.global.f32 	[%rd5], %f84;
	ld.global.u32 	%r82, [%rd6];
	add.s32 	%r83, %r82, 1;
	st.global.u32 	[%rd6], %r83;
	ld.global.u32 	%r84, [%rd7];
	add.s32 	%r85, %r84, 1;
	st.global.u32 	[%rd7], %r85;
$L__BB3_37:
	add.s32 	%r94, %r94, 2;
$L__BB3_38:
	and.b32  	%r86, %r13, 1;
	setp.eq.b32 	%p22, %r86, 1;
	not.pred 	%p23, %p22;
	@%p23 bra 	$L__BB3_41;
	mul.wide.u32 	%rd37, %r94, 4;
	add.s64 	%rd38, %rd3, %rd37;
	ld.global.u32 	%r87, [%rd38];
	setp.ne.s32 	%p24, %r87, %r1;
	@%p24 bra 	$L__BB3_41;
	add.s64 	%rd40, %rd2, %rd37;
	ld.global.f32 	%f85, [%rd40];
	ld.global.f32 	%f86, [%rd4];
	add.f32 	%f87, %f85, %f86;
	st.global.f32 	[%rd4], %f87;
	add.s64 	%rd41, %rd1, %rd37;
	ld.global.f32 	%f88, [%rd41];
	ld.global.f32 	%f89, [%rd5];
	add.f32 	%f90, %f88, %f89;
	st.global.f32 	[%rd5], %f90;
	ld.global.u32 	%r88, [%rd6];
	add.s32 	%r89, %r88, 1;
	st.global.u32 	[%rd6], %r89;
	ld.global.u32 	%r90, [%rd7];
	add.s32 	%r91, %r90, 1;
	st.global.u32 	[%rd7], %r91;
$L__BB3_41:
	ret;

}
	// .globl	_Z14recenter_step2PfS_S_S_PiS0_
.visible .entry _Z14recenter_step2PfS_S_S_PiS0_(
	.param .u64 .ptr .align 1 _Z14recenter_step2PfS_S_S_PiS0__param_0,
	.param .u64 .ptr .align 1 _Z14recenter_step2PfS_S_S_PiS0__param_1,
	.param .u64 .ptr .align 1 _Z14recenter_step2PfS_S_S_PiS0__param_2,
	.param .u64 .ptr .align 1 _Z14recenter_step2PfS_S_S_PiS0__param_3,
	.param .u64 .ptr .align 1 _Z14recenter_step2PfS_S_S_PiS0__param_4,
	.param .u64 .ptr .align 1 _Z14recenter_step2PfS_S_S_PiS0__param_5
)
{
	.reg .b32 	%r<4>;
	.reg .b32 	%f<7>;
	.reg .b64 	%rd<20>;

	ld.param.u64 	%rd1, [_Z14recenter_step2PfS_S_S_PiS0__param_0];
	ld.param.u64 	%rd2, [_Z14recenter_step2PfS_S_S_PiS0__param_1];
	ld.param.u64 	%rd3, [_Z14recenter_step2PfS_S_S_PiS0__param_2];
	ld.param.u64 	%rd4, [_Z14recenter_step2PfS_S_S_PiS0__param_3];
	ld.param.u64 	%rd5, [_Z14recenter_step2PfS_S_S_PiS0__param_4];
	ld.param.u64 	%rd6, [_Z14recenter_step2PfS_S_S_PiS0__param_5];
	cvta.to.global.u64 	%rd7, %rd2;
	cvta.to.global.u64 	%rd8, %rd6;
	cvta.to.global.u64 	%rd9, %rd4;
	cvta.to.global.u64 	%rd10, %rd1;
	cvta.to.global.u64 	%rd11, %rd5;
	cvta.to.global.u64 	%rd12, %rd3;
	mov.u32 	%r1, %tid.x;
	mul.wide.u32 	%rd13, %r1, 4;
	add.s64 	%rd14, %rd12, %rd13;
	ld.global.f32 	%f1, [%rd14];
	add.s64 	%rd15, %rd11, %rd13;
	ld.global.u32 	%r2, [%rd15];
	cvt.rn.f32.s32 	%f2, %r2;
	div.rn.f32 	%f3, %f1, %f2;
	add.s64 	%rd16, %rd10, %rd13;
	st.global.f32 	[%rd16], %f3;
	add.s64 	%rd17, %rd9, %rd13;
	ld.global.f32 	%f4, [%rd17];
	add.s64 	%rd18, %rd8, %rd13;
	ld.global.u32 	%r3, [%rd18];
	cvt.rn.f32.s32 	%f5, %r3;
	div.rn.f32 	%f6, %f4, %f5;
	add.s64 	%rd19, %rd7, %rd13;
	st.global.f32 	[%rd19], %f6;
	ret;

}


// ===== COMPILED SASS (sm_100) =====

	.target	sm_100

	.elftype	@"ET_EXEC"


//--------------------- .note.nv.tkinfo           --------------------------
	.section	.note.nv.tkinfo,"",@"SHT_NOTE"
	.sectionflags	@"SHF_NOTE_NV_TKINFO"
	.tkinfo
        /*0018*/ 	.word	0x00000002
        /*0030*/ 	.string	""
        /*0030*/ 	.string	"ptxas"
        /*0030*/ 	.string	"Cuda compilation tools, release 13.0, V13.0.88"
        /*0030*/ 	.string	"Build cuda_13.0.r13.0/compiler.36424714_0"
        /*0030*/ 	.string	"-arch sm_100 -m 64 "



//--------------------- .note.nv.cuinfo           --------------------------
	.section	.note.nv.cuinfo,"",@"SHT_NOTE"
	.sectionflags	@"SHF_NOTE_NV_CUINFO"
        /*0018*/ 	.short	0x0002
        /*001a*/ 	.short	0x0064
        /*001c*/ 	.short	0x0082
	.zero		2


//--------------------- .nv.info                  --------------------------
	.section	.nv.info,"",@"SHT_CUDA_INFO"
	.align	4


	//----- nvinfo : EIATTR_REGCOUNT
	.align		4
        /*0000*/ 	.byte	0x04, 0x2f
        /*0002*/ 	.short	(.L_1 - .L_0)
	.align		4
.L_0:
        /*0004*/ 	.word	index@(_Z7get_dstPfS_S_S_S_)
        /*0008*/ 	.word	0x00000014


	//----- nvinfo : EIATTR_FRAME_SIZE
	.align		4
.L_1:
        /*000c*/ 	.byte	0x04, 0x11
        /*000e*/ 	.short	(.L_3 - .L_2)
	.align		4
.L_2:
        /*0010*/ 	.word	index@(_Z7get_dstPfS_S_S_S_)
        /*0014*/ 	.word	0x00000000


	//----- nvinfo : EIATTR_REGCOUNT
	.align		4
.L_3:
        /*0018*/ 	.byte	0x04, 0x2f
        /*001a*/ 	.short	(.L_5 - .L_4)
	.align		4
.L_4:
        /*001c*/ 	.word	index@(_Z7regroupPiPfi)
        /*0020*/ 	.word	0x00000016


	//----- nvinfo : EIATTR_FRAME_SIZE
	.align		4
.L_5:
        /*0024*/ 	.byte	0x04, 0x11
        /*0026*/ 	.short	(.L_7 - .L_6)
	.align		4
.L_6:
        /*0028*/ 	.word	index@(_Z7regroupPiPfi)
        /*002c*/ 	.word	0x00000000


	//----- nvinfo : EIATTR_REGCOUNT
	.align		4
.L_7:
        /*0030*/ 	.byte	0x04, 0x2f
        /*0032*/ 	.short	(.L_9 - .L_8)
	.align		4
.L_8:
        /*0034*/ 	.word	index@(_Z5clearPfS_PiS0_)
        /*0038*/ 	.word	0x0000000e


	//----- nvinfo : EIATTR_FRAME_SIZE
	.align		4
.L_9:
        /*003c*/ 	.byte	0x04, 0x11
        /*003e*/ 	.short	(.L_11 - .L_10)
	.align		4
.L_10:
        /*0040*/ 	.word	index@(_Z5clearPfS_PiS0_)
        /*0044*/ 	.word	0x00000000


	//----- nvinfo : EIATTR_REGCOUNT
	.align		4
.L_11:
        /*0048*/ 	.byte	0x04, 0x2f
        /*004a*/ 	.short	(.L_13 - .L_12)
	.align		4
.L_12:
        /*004c*/ 	.word	index@(_Z14recenter_step1PfS_PiS0_S_S_S0_i)
        /*0050*/ 	.word	0x0000001c


	//----- nvinfo : EIATTR_FRAME_SIZE
	.align		4
.L_13:
        /*0054*/ 	.byte	0x04, 0x11
        /*0056*/ 	.short	(.L_15 - .L_14)
	.align		4
.L_14:
        /*0058*/ 	.word	index@(_Z14recenter_step1PfS_PiS0_S_S_S0_i)
        /*005c*/ 	.word	0x00000000


	//----- nvinfo : EIATTR_REGCOUNT
	.align		4
.L_15:
        /*0060*/ 	.byte	0x04, 0x2f
        /*0062*/ 	.short	(.L_17 - .L_16)
	.align		4
.L_16:
        /*0064*/ 	.word	index@(_Z14recenter_step2PfS_S_S_PiS0_)
        /*0068*/ 	.word	0x00000010


	//----- nvinfo : EIATTR_FRAME_SIZE
	.align		4
.L_17:
        /*006c*/ 	.byte	0x04, 0x11
        /*006e*/ 	.short	(.L_19 - .L_18)
	.align		4
.L_18:
        /*0070*/ 	.word	index@($__internal_0_$__cuda_sm3x_div_rn_noftz_f32_slowpath)
        /*0074*/ 	.word	0x00000000


	//----- nvinfo : EIATTR_FRAME_SIZE
	.align		4
.L_19:
        /*0078*/ 	.byte	0x04, 0x11
        /*007a*/ 	.short	(.L_21 - .L_20)
	.align		4
.L_20:
        /*007c*/ 	.word	index@(_Z14recenter_step2PfS_S_S_PiS0_)
        /*0080*/ 	.word	0x00000000


	//----- nvinfo : EIATTR_MIN_STACK_SIZE
	.align		4
.L_21:
        /*0084*/ 	.byte	0x04, 0x12
        /*0086*/ 	.short	(.L_23 - .L_22)
	.align		4
.L_22:
        /*0088*/ 	.word	index@(_Z14recenter_step2PfS_S_S_PiS0_)
        /*008c*/ 	.word	0x00000000


	//----- nvinfo : EIATTR_MIN_STACK_SIZE
	.align		4
.L_23:
        /*0090*/ 	.byte	0x04, 0x12
        /*0092*/ 	.short	(.L_25 - .L_24)
	.align		4
.L_24:
        /*0094*/ 	.word	index@(_Z14recenter_step1PfS_PiS0_S_S_S0_i)
        /*0098*/ 	.word	0x00000000


	//----- nvinfo : EIATTR_MIN_STACK_SIZE
	.align		4
.L_25:
        /*009c*/ 	.byte	0x04, 0x12
        /*009e*/ 	.short	(.L_27 - .L_26)
	.align		4
.L_26:
        /*00a0*/ 	.word	index@(_Z5clearPfS_PiS0_)
        /*00a4*/ 	.word	0x00000000


	//----- nvinfo : EIATTR_MIN_STACK_SIZE
	.align		4
.L_27:
        /*00a8*/ 	.byte	0x04, 0x12
        /*00aa*/ 	.short	(.L_29 - .L_28)
	.align		4
.L_28:
        /*00ac*/ 	.word	index@(_Z7regroupPiPfi)
        /*00b0*/ 	.word	0x00000000


	//----- nvinfo : EIATTR_MIN_STACK_SIZE
	.align		4
.L_29:
        /*00b4*/ 	.byte	0x04, 0x12
        /*00b6*/ 	.short	(.L_31 - .L_30)
	.align		4
.L_30:
        /*00b8*/ 	.word	index@(_Z7get_dstPfS_S_S_S_)
        /*00bc*/ 	.word	0x00000000
.L_31:


//--------------------- .nv.compat                --------------------------
	.section	.nv.compat,"",@"SHT_CUDA_COMPAT_INFO"
	.align	4
        /*0000*/ 	.byte	0x02, 0x09, 0x00, 0x00, 0x02, 0x02, 0x01, 0x00, 0x02, 0x05, 0x05, 0x00, 0x03, 0x07, 0x01, 0x01
        /*0010*/ 	.byte	0x02, 0x03, 0x00, 0x00, 0x02, 0x06, 0x01, 0x00, 0x04, 0x0b, 0x08, 0x00, 0x01, 0x00, 0x00, 0x00
        /*0020*/ 	.byte	0x00, 0x00, 0x00, 0x00


//--------------------- .nv.info._Z14recenter_step2PfS_S_S_PiS0_ --------------------------
	.section	.nv.info._Z14recenter_step2PfS_S_S_PiS0_,"",@"SHT_CUDA_INFO"
	.sectionflags	@""
	.align	4


	//----- nvinfo : EIATTR_CUDA_API_VERSION
	.align		4
        /*0000*/ 	.byte	0x04, 0x37
        /*0002*/ 	.short	(.L_33 - .L_32)
.L_32:
        /*0004*/ 	.word	0x00000082


	//----- nvinfo : EIATTR_KPARAM_INFO
	.align		4
.L_33:
        /*0008*/ 	.byte	0x04, 0x17
        /*000a*/ 	.short	(.L_35 - .L_34)
.L_34:
        /*000c*/ 	.word	0x00000000
        /*0010*/ 	.short	0x0005
        /*0012*/ 	.short	0x0028
        /*0014*/ 	.byte	0x00, 0xf5, 0x21, 0x00


	//----- nvinfo : EIATTR_KPARAM_INFO
	.align		4
.L_35:
        /*0018*/ 	.byte	0x04, 0x17
        /*001a*/ 	.short	(.L_37 - .L_36)
.L_36:
        /*001c*/ 	.word	0x00000000
        /*0020*/ 	.short	0x0004
        /*0022*/ 	.short	0x0020
        /*0024*/ 	.byte	0x00, 0xf5, 0x21, 0x00


	//----- nvinfo : EIATTR_KPARAM_INFO
	.align		4
.L_37:
        /*0028*/ 	.byte	0x04, 0x17
        /*002a*/ 	.short	(.L_39 - .L_38)
.L_38:
        /*002c*/ 	.word	0x00000000
        /*0030*/ 	.short	0x0003
        /*0032*/ 	.short	0x0018
        /*0034*/ 	.byte	0x00, 0xf5, 0x21, 0x00


	//----- nvinfo : EIATTR_KPARAM_INFO
	.align		4
.L_39:
        /*0038*/ 	.byte	0x04, 0x17
        /*003a*/ 	.short	(.L_41 - .L_40)
.L_40:
        /*003c*/ 	.word	0x00000000
        /*0040*/ 	.short	0x0002
        /*0042*/ 	.short	0x0010
        /*0044*/ 	.byte	0x00, 0xf5, 0x21, 0x00


	//----- nvinfo : EIATTR_KPARAM_INFO
	.align		4
.L_41:
        /*0048*/ 	.byte	0x04, 0x17
        /*004a*/ 	.short	(.L_43 - .L_42)
.L_42:
        /*004c*/ 	.word	0x00000000
        /*0050*/ 	.short	0x0001
        /*0052*/ 	.short	0x0008
        /*0054*/ 	.byte	0x00, 0xf5, 0x21, 0x00


	//----- nvinfo : EIATTR_KPARAM_INFO
	.align		4
.L_43:
        /*0058*/ 	.byte	0x04, 0x17
        /*005a*/ 	.short	(.L_45 - .L_44)
.L_44:
        /*005c*/ 	.word	0x00000000
        /*0060*/ 	.short	0x0000
        /*0062*/ 	.short	0x0000
        /*0064*/ 	.byte	0x00, 0xf5, 0x21, 0x00


	//----- nvinfo : EIATTR_SPARSE_MMA_MASK
	.align		4
.L_45:
        /*0068*/ 	.byte	0x03, 0x50
        /*006a*/ 	.short	0x0000


	//----- nvinfo : EIATTR_MAXREG_COUNT
	.align		4
        /*006c*/ 	.byte	0x03, 0x1b
        /*006e*/ 	.short	0x00ff


	//----- nvinfo : EIATTR_MERCURY_ISA_VERSION
	.align		4
        /*0070*/ 	.byte	0x03, 0x5f
        /*0072*/ 	.short	0x0101


	//----- nvinfo : EIATTR_VRC_CTA_INIT_COUNT
	.align		4
        /*0074*/ 	.byte	0x02, 0x4a
	.zero		1
	.zero		1


	//----- nvinfo : EIATTR_EXIT_INSTR_OFFSETS
	.align		4
        /*0078*/ 	.byte	0x04, 0x1c
        /*007a*/ 	.short	(.L_47 - .L_46)


	//   ....[0]....
.L_46:
        /*007c*/ 	.word	0x00000310


	//----- nvinfo : EIATTR_CRS_STACK_SIZE
	.align		4
.L_47:
        /*0080*/ 	.byte	0x04, 0x1e
        /*0082*/ 	.short	(.L_49 - .L_48)
.L_48:
        /*0084*/ 	.word	0x00000000


	//----- nvinfo : EIATTR_CBANK_PARAM_SIZE
	.align		4
.L_49:
        /*0088*/ 	.byte	0x03, 0x19
        /*008a*/ 	.short	0x0030


	//----- nvinfo : EIATTR_PARAM_CBANK
	.align		4
        /*008c*/ 	.byte	0x04, 0x0a
        /*008e*/ 	.short	(.L_51 - .L_50)
	.align		4
.L_50:
        /*0090*/ 	.word	index@(.nv.constant0._Z14recenter_step2PfS_S_S_PiS0_)
        /*0094*/ 	.short	0x0380
        /*0096*/ 	.short	0x0030


	//----- nvinfo : EIATTR_SW_WAR
	.align		4
.L_51:
        /*0098*/ 	.byte	0x04, 0x36
        /*009a*/ 	.short	(.L_53 - .L_52)
.L_52:
        /*009c*/ 	.word	0x00000008
.L_53:


//--------------------- .nv.info._Z14recenter_step1PfS_PiS0_S_S_S0_i --------------------------
	.section	.nv.info._Z14recenter_step1PfS_PiS0_S_S_S0_i,"",@"SHT_CUDA_INFO"
	.sectionflags	@""
	.align	4


	//----- nvinfo : EIATTR_CUDA_API_VERSION
	.align		4
        /*0000*/ 	.byte	0x04, 0x37
        /*0002*/ 	.short	(.L_55 - .L_54)
.L_54:
        /*0004*/ 	.word	0x00000082


	//----- nvinfo : EIATTR_KPARAM_INFO
	.align		4
.L_55:
        /*0008*/ 	.byte	0x04, 0x17
        /*000a*/ 	.short	(.L_57 - .L_56)
.L_56:
        /*000c*/ 	.word	0x00000000
        /*0010*/ 	.short	0x0007
        /*0012*/ 	.short	0x0038
        /*0014*/ 	.byte	0x00, 0xf0, 0x11, 0x00


	//----- nvinfo : EIATTR_KPARAM_INFO
	.align		4
.L_57:
        /*0018*/ 	.byte	0x04, 0x17
        /*001a*/ 	.short	(.L_59 - .L_58)
.L_58:
        /*001c*/ 	.word	0x00000000
        /*0020*/ 	.short	0x0006
        /*0022*/ 	.short	0x0030
        /*0024*/ 	.byte	0x00, 0xf5, 0x21, 0x00


	//----- nvinfo : EIATTR_KPARAM_INFO
	.align		4
.L_59:
        /*0028*/ 	.byte	0x04, 0x17
        /*002a*/ 	.short	(.L_61 - .L_60)
.L_60:
        /*002c*/ 	.word	0x00000000
        /*0030*/ 	.short	0x0005
        /*0032*/ 	.short	0x0028
        /*0034*/ 	.byte	0x00, 0xf5, 0x21, 0x00


	//----- nvinfo : EIATTR_KPARAM_INFO
	.align		4
.L_61:
        /*0038*/ 	.byte	0x04, 0x17
        /*003a*/ 	.short	(.L_63 - .L_62)
.L_62:
        /*003c*/ 	.word	0x00000000
        /*0040*/ 	.short	0x0004
        /*0042*/ 	.short	0x0020
        /*0044*/ 	.byte	0x00, 0xf5, 0x21, 0x00


	//----- nvinfo : EIATTR_KPARAM_INFO
	.align		4
.L_63:
        /*0048*/ 	.byte	0x04, 0x17
        /*004a*/ 	.short	(.L_65 - .L_64)
.L_64:
        /*004c*/ 	.word	0x00000000
        /*0050*/ 	.short	0x0003
        /*0052*/ 	.short	0x0018
        /*0054*/ 	.byte	0x00, 0xf5, 0x21, 0x00


	//----- nvinfo : EIATTR_KPARAM_INFO
	.align		4
.L_65:
        /*0058*/ 	.byte	0x04, 0x17
        /*005a*/ 	.short	(.L_67 - .L_66)
.L_66:
        /*005c*/ 	.word	0x00000000
        /*0060*/ 	.short	0x0002
        /*0062*/ 	.short	0x0010
        /*0064*/ 	.byte	0x00, 0xf5, 0x21, 0x00


	//----- nvinfo : EIATTR_KPARAM_INFO
	.align		4
.L_67:
        /*0068*/ 	.byte	0x04, 0x17
        /*006a*/ 	.short	(.L_69 - .L_68)
.L_68:
        /*006c*/ 	.word	0x00000000
        /*0070*/ 	.short	0x0001
        /*0072*/ 	.short	0x0008
        /*0074*/ 	.byte	0x00, 0xf5, 0x21, 0x00


	//----- nvinfo : EIATTR_KPARAM_INFO
	.align		4
.L_69:
        /*0078*/ 	.byte	0x04, 0x17
        /*007a*/ 	.short	(.L_71 - .L_70)
.L_70:
        /*007c*/ 	.word	0x00000000
        /*0080*/ 	.short	0x0000
        /*0082*/ 	.short	0x0000
        /*0084*/ 	.byte	0x00, 0xf5, 0x21, 0x00


	//----- nvinfo : EIATTR_SPARSE_MMA_MASK
	.align		4
.L_71:
        /*0088*/ 	.byte	0x03, 0x50
        /*008a*/ 	.short	0x0000


	//----- nvinfo : EIATTR_MAXREG_COUNT
	.align		4
        /*008c*/ 	.byte	0x03, 0x1b
        /*008e*/ 	.short	0x00ff


	//----- nvinfo : EIATTR_MERCURY_ISA_VERSION
	.align		4
        /*0090*/ 	.byte	0x03, 0x5f
        /*0092*/ 	.short	0x0101


	//----- nvinfo : EIATTR_VRC_CTA_INIT_COUNT
	.align		4
        /*0094*/ 	.byte	0x02, 0x4a
	.zero		1
	.zero		1


	//----- nvinfo : EIATTR_EXIT_INSTR_OFFSETS
	.align		4
        /*0098*/ 	.byte	0x04, 0x1c
        /*009a*/ 	.short	(.L_73 - .L_72)


	//   ....[0]....
.L_72:
        /*009c*/ 	.word	0x00000030


	//   ....[1]....
        /*00a0*/ 	.word	0x00000b00


	//   ....[2]....
        /*00a4*/ 	.word	0x00001000


	//   ....[3]....
        /*00a8*/ 	.word	0x000012f0


	//   ....[4]....
        /*00ac*/ 	.word	0x00001340


	//   ....[5]....
        /*00b0*/ 	.word	0x00001470


	//----- nvinfo : EIATTR_CRS_STACK_SIZE
	.align		4
.L_73:
        /*00b4*/ 	.byte	0x04, 0x1e
        /*00b6*/ 	.short	(.L_75 - .L_74)
.L_74:
        /*00b8*/ 	.word	0x00000000


	//----- nvinfo : EIATTR_CBANK_PARAM_SIZE
	.align		4
.L_75:
        /*00bc*/ 	.byte	0x03, 0x19
        /*00be*/ 	.short	0x003c


	//----- nvinfo : EIATTR_PARAM_CBANK
	.align		4
        /*00c0*/ 	.byte	0x04, 0x0a
        /*00c2*/ 	.short	(.L_77 - .L_76)
	.align		4
.L_76:
        /*00c4*/ 	.word	index@(.nv.constant0._Z14recenter_step1PfS_PiS0_S_S_S0_i)
        /*00c8*/ 	.short	0x0380
        /*00ca*/ 	.short	0x003c


	//----- nvinfo : EIATTR_SW_WAR
	.align		4
.L_77:
        /*00cc*/ 	.byte	0x04, 0x36
        /*00ce*/ 	.short	(.L_79 - .L_78)
.L_78:
        /*00d0*/ 	.word	0x00000008
.L_79:


//--------------------- .nv.info._Z5clearPfS_PiS0_ --------------------------
	.section	.nv.info._Z5clearPfS_PiS0_,"",@"SHT_CUDA_INFO"
	.sectionflags	@""
	.align	4


	//----- nvinfo : EIATTR_CUDA_API_VERSION
	.align		4
        /*0000*/ 	.byte	0x04, 0x37
        /*0002*/ 	.short	(.L_81 - .L_80)
.L_80:
        /*0004*/ 	.word	0x00000082


	//----- nvinfo : EIATTR_KPARAM_INFO
	.align		4
.L_81:
        /*0008*/ 	.byte	0x04, 0x17
        /*000a*/ 	.short	(.L_83 - .L_82)
.L_82:
        /*000c*/ 	.word	0x00000000
        /*0010*/ 	.short	0x0003
        /*0012*/ 	.short	0x0018
        /*0014*/ 	.byte	0x00, 0xf5, 0x21, 0x00


	//----- nvinfo : EIATTR_KPARAM_INFO
	.align		4
.L_83:
        /*0018*/ 	.byte	0x04, 0x17
        /*001a*/ 	.short	(.L_85 - .L_84)
.L_84:
        /*001c*/ 	.word	0x00000000
        /*0020*/ 	.short	0x0002
        /*0022*/ 	.short	0x0010
        /*0024*/ 	.byte	0x00, 0xf5, 0x21, 0x00


	//----- nvinfo : EIATTR_KPARAM_INFO
	.align		4
.L_85:
        /*0028*/ 	.byte	0x04, 0x17
        /*002a*/ 	.short	(.L_87 - .L_86)
.L_86:
        /*002c*/ 	.word	0x00000000
        /*0030*/ 	.short	0x0001
        /*0032*/ 	.short	0x0008
        /*0034*/ 	.byte	0x00, 0xf5, 0x21, 0x00


	//----- nvinfo : EIATTR_KPARAM_INFO
	.align		4
.L_87:
        /*0038*/ 	.byte	0x04, 0x17
        /*003a*/ 	.short	(.L_89 - .L_88)
.L_88:
        /*003c*/ 	.word	0x00000000
        /*0040*/ 	.short	0x0000
        /*0042*/ 	.short	0x0000
        /*0044*/ 	.byte	0x00, 0xf5, 0x21, 0x00


	//----- nvinfo : EIATTR_SPARSE_MMA_MASK
	.align		4
.L_89:
        /*0048*/ 	.byte	0x03, 0x50
        /*004a*/ 	.short	0x0000


	//----- nvinfo : EIATTR_MAXREG_COUNT
	.align		4
        /*004c*/ 	.byte	0x03, 0x1b
        /*004e*/ 	.short	0x00ff


	//----- nvinfo : EIATTR_MERCURY_ISA_VERSION
	.align		4
        /*0050*/ 	.byte	0x03, 0x5f
        /*0052*/ 	.short	0x0101


	//----- nvinfo : EIATTR_VRC_CTA_INIT_COUNT
	.align		4
        /*0054*/ 	.byte	0x02, 0x4a
	.zero		1
	.zero		1


	//----- nvinfo : EIATTR_EXIT_INSTR_OFFSETS
	.align		4
        /*0058*/ 	.byte	0x04, 0x1c
        /*005a*/ 	.short	(.L_91 - .L_90)


	//   ....[0]....
.L_90:
        /*005c*/ 	.word	0x000000f0


	//----- nvinfo : EIATTR_CBANK_PARAM_SIZE
	.align		4
.L_91:
        /*0060*/ 	.byte	0x03, 0x19
        /*0062*/ 	.short	0x0020


	//----- nvinfo : EIATTR_PARAM_CBANK
	.align		4
        /*0064*/ 	.byte	0x04, 0x0a
        /*0066*/ 	.short	(.L_93 - .L_92)
	.align		4
.L_92:
        /*0068*/ 	.word	index@(.nv.constant0._Z5clearPfS_PiS0_)
        /*006c*/ 	.short	0x0380
        /*006e*/ 	.short	0x0020


	//----- nvinfo : EIATTR_SW_WAR
	.align		4
.L_93:
        /*0070*/ 	.byte	0x04, 0x36
        /*0072*/ 	.short	(.L_95 - .L_94)
.L_94:
        /*0074*/ 	.word	0x00000008
.L_95:


//--------------------- .nv.info._Z7regroupPiPfi  --------------------------
	.section	.nv.info._Z7regroupPiPfi,"",@"SHT_CUDA_INFO"
	.sectionflags	@""
	.align	4


	//----- nvinfo : EIATTR_CUDA_API_VERSION
	.align		4
        /*0000*/ 	.byte	0x04, 0x37
        /*0002*/ 	.short	(.L_97 - .L_96)
.L_96:
        /*0004*/ 	.word	0x00000082


	//----- nvinfo : EIATTR_KPARAM_INFO
	.align		4
.L_97:
        /*0008*/ 	.byte	0x04, 0x17
        /*000a*/ 	.short	(.L_99 - .L_98)
.L_98:
        /*000c*/ 	.word	0x00000000
        /*0010*/ 	.short	0x0002
        /*0012*/ 	.short	0x0010
        /*0014*/ 	.byte	0x00, 0xf0, 0x11, 0x00


	//----- nvinfo : EIATTR_KPARAM_INFO
	.align		4
.L_99:
        /*0018*/ 	.byte	0x04, 0x17
        /*001a*/ 	.short	(.L_101 - .L_100)
.L_100:
        /*001c*/ 	.word	0x00000000
        /*0020*/ 	.short	0x0001
        /*0022*/ 	.short	0x0008
        /*0024*/ 	.byte	0x00, 0xf5, 0x21, 0x00


	//----- nvinfo : EIATTR_KPARAM_INFO
	.align		4
.L_101:
        /*0028*/ 	.byte	0x04, 0x17
        /*002a*/ 	.short	(.L_103 - .L_102)
.L_102:
        /*002c*/ 	.word	0x00000000
        /*0030*/ 	.short	0x0000
        /*0032*/ 	.short	0x0000
        /*0034*/ 	.byte	0x00, 0xf5, 0x21, 0x00


	//----- nvinfo : EIATTR_SPARSE_MMA_MASK
	.align		4
.L_103:
        /*0038*/ 	.byte	0x03, 0x50
        /*003a*/ 	.short	0x0000


	//----- nvinfo : EIATTR_MAXREG_COUNT
	.align		4
        /*003c*/ 	.byte	0x03, 0x1b
        /*003e*/ 	.short	0x00ff


	//----- nvinfo : EIATTR_MERCURY_ISA_VERSION
	.align		4
        /*0040*/ 	.byte	0x03, 0x5f
        /*0042*/ 	.short	0x0101


	//----- nvinfo : EIATTR_VRC_CTA_INIT_COUNT
	.align		4
        /*0044*/ 	.byte	0x02, 0x4a
	.zero		1
	.zero		1


	//----- nvinfo : EIATTR_EXIT_INSTR_OFFSETS
	.align		4
        /*0048*/ 	.byte	0x04, 0x1c
        /*004a*/ 	.short	(.L_105 - .L_104)


	//   ....[0]....
.L_104:
        /*004c*/ 	.word	0x000000d0


	//   ....[1]....
        /*0050*/ 	.word	0x000006e0


	//   ....[2]....
        /*0054*/ 	.word	0x00000a20


	//   ....[3]....
        /*0058*/ 	.word	0x00000c20


	//   ....[4]....
        /*005c*/ 	.word	0x00000d00


	//----- nvinfo : EIATTR_CBANK_PARAM_SIZE
	.align		4
.L_105:
        /*0060*/ 	.byte	0x03, 0x19
        /*0062*/ 	.short	0x0014


	//----- nvinfo : EIATTR_PARAM_CBANK
	.align		4
        /*0064*/ 	.byte	0x04, 0x0a
        /*0066*/ 	.short	(.L_107 - .L_106)
	.align		4
.L_106:
        /*0068*/ 	.word	index@(.nv.constant0._Z7regroupPiPfi)
        /*006c*/ 	.short	0x0380
        /*006e*/ 	.short	0x0014


	//----- nvinfo : EIATTR_SW_WAR
	.align		4
.L_107:
        /*0070*/ 	.byte	0x04, 0x36
        /*0072*/ 	.short	(.L_109 - .L_108)
.L_108:
        /*0074*/ 	.word	0x00000008
.L_109:


//--------------------- .nv.info._Z7get_dstPfS_S_S_S_ --------------------------
	.section	.nv.info._Z7get_dstPfS_S_S_S_,"",@"SHT_CUDA_INFO"
	.sectionflags	@""
	.align	4


	//----- nvinfo : EIATTR_CUDA_API_VERSION
	.align		4
        /*0000*/ 	.byte	0x04, 0x37
        /*0002*/ 	.short	(.L_111 - .L_110)
.L_110:
        /*0004*/ 	.word	0x00000082


	//----- nvinfo : EIATTR_KPARAM_INFO
	.align		4
.L_111:
        /*0008*/ 	.byte	0x04, 0x17
        /*000a*/ 	.short	(.L_113 - .L_112)
.L_112:
        /*000c*/ 	.word	0x00000000
        /*0010*/ 	.short	0x0004
        /*0012*/ 	.short	0x0020
        /*0014*/ 	.byte	0x00, 0xf5, 0x21, 0x00


	//----- nvinfo : EIATTR_KPARAM_INFO
	.align		4
.L_113:
        /*0018*/ 	.byte	0x04, 0x17
        /*001a*/ 	.short	(.L_115 - .L_114)
.L_114:
        /*001c*/ 	.word	0x00000000
        /*0020*/ 	.short	0x0003
        /*0022*/ 	.short	0x0018
        /*0024*/ 	.byte	0x00, 0xf5, 0x21, 0x00


	//----- nvinfo : EIATTR_KPARAM_INFO
	.align		4
.L_115:
        /*0028*/ 	.byte	0x04, 0x17
        /*002a*/ 	.short	(.L_117 - .L_116)
.L_116:
        /*002c*/ 	.word	0x00000000
        /*0030*/ 	.short	0x0002
        /*0032*/ 	.short	0x0010
        /*0034*/ 	.byte	0x00, 0xf5, 0x21, 0x00


	//----- nvinfo : EIATTR_KPARAM_INFO
	.align		4
.L_117:
        /*0038*/ 	.byte	0x04, 0x17
        /*003a*/ 	.short	(.L_119 - .L_118)
.L_118:
        /*003c*/ 	.word	0x00000000
        /*0040*/ 	.short	0x0001
        /*0042*/ 	.short	0x0008
        /*0044*/ 	.byte	0x00, 0xf5, 0x21, 0x00


	//----- nvinfo : EIATTR_KPARAM_INFO
	.align		4
.L_119:
        /*0048*/ 	.byte	0x04, 0x17
        /*004a*/ 	.short	(.L_121 - .L_120)
.L_120:
        /*004c*/ 	.word	0x00000000
        /*0050*/ 	.short	0x0000
        /*0052*/ 	.short	0x0000
        /*0054*/ 	.byte	0x00, 0xf5, 0x21, 0x00


	//----- nvinfo : EIATTR_SPARSE_MMA_MASK
	.align		4
.L_121:
        /*0058*/ 	.byte	0x03, 0x50
        /*005a*/ 	.short	0x0000


	//----- nvinfo : EIATTR_MAXREG_COUNT
	.align		4
        /*005c*/ 	.byte	0x03, 0x1b
        /*005e*/ 	.short	0x00ff


	//----- nvinfo : EIATTR_MERCURY_ISA_VERSION
	.align		4
        /*0060*/ 	.byte	0x03, 0x5f
        /*0062*/ 	.short	0x0101


	//----- nvinfo : EIATTR_VRC_CTA_INIT_COUNT
	.align		4
        /*0064*/ 	.byte	0x02, 0x4a
	.zero		1
	.zero		1


	//----- nvinfo : EIATTR_EXIT_INSTR_OFFSETS
	.align		4
        /*0068*/ 	.byte	0x04, 0x1c
        /*006a*/ 	.short	(.L_123 - .L_122)


	//   ....[0]....
.L_122:
        /*006c*/ 	.word	0x000001a0


	//----- nvinfo : EIATTR_CBANK_PARAM_SIZE
	.align		4
.L_123:
        /*0070*/ 	.byte	0x03, 0x19
        /*0072*/ 	.short	0x0028


	//----- nvinfo : EIATTR_PARAM_CBANK
	.align		4
        /*0074*/ 	.byte	0x04, 0x0a
        /*0076*/ 	.short	(.L_125 - .L_124)
	.align		4
.L_124:
        /*0078*/ 	.word	index@(.nv.constant0._Z7get_dstPfS_S_S_S_)
        /*007c*/ 	.short	0x0380
        /*007e*/ 	.short	0x0028


	//----- nvinfo : EIATTR_SW_WAR
	.align		4
.L_125:
        /*0080*/ 	.byte	0x04, 0x36
        /*0082*/ 	.short	(.L_127 - .L_126)
.L_126:
        /*0084*/ 	.word	0x00000008
.L_127:


//--------------------- .nv.callgraph             --------------------------
	.section	.nv.callgraph,"",@"SHT_CUDA_CALLGRAPH"
	.align	4
	.sectionentsize	8
	.align		4
        /*0000*/ 	.word	0x00000000
	.align		4
        /*0004*/ 	.word	0xffffffff
	.align		4
        /*0008*/ 	.word	0x00000000
	.align		4
        /*000c*/ 	.word	0xfffffffe
	.align		4
        /*0010*/ 	.word	0x00000000
	.align		4
        /*0014*/ 	.word	0xfffffffd
	.align		4
        /*0018*/ 	.word	0x00000000
	.align		4
        /*001c*/ 	.word	0xfffffffc


//--------------------- .text._Z14recenter_step2PfS_S_S_PiS0_ --------------------------
	.section	.text._Z14recenter_step2PfS_S_S_PiS0_,"ax",@progbits
	.align	128
        .global         _Z14recenter_step2PfS_S_S_PiS0_
        .type           _Z14recenter_step2PfS_S_S_PiS0_,@function
        .size           _Z14recenter_step2PfS_S_S_PiS0_,(.L_x_33 - _Z14recenter_step2PfS_S_S_PiS0_)
        .other          _Z14recenter_step2PfS_S_S_PiS0_,@"STO_CUDA_ENTRY STV_DEFAULT"
_Z14recenter_step2PfS_S_S_PiS0_:
.text._Z14recenter_step2PfS_S_S_PiS0_:
[----:B------:R-:W-:Y:S01]  /*0000*/  LDC R1, c[0x0][0x37c] ;  /* 0x0000df00ff017b82 */ /* 0x000fe20000000800 */
[----:B------:R-:W0:Y:S07]  /*0010*/  S2R R2, SR_TID.X ;  /* 0x0000000000027919 */ /* 0x000e2e0000002100 */
[----:B------:R-:W0:Y:S01]  /*0020*/  LDC.64 R6, c[0x0][0x3a0] ;  /* 0x0000e800ff067b82 */ /* 0x000e220000000a00 */
[----:B------:R-:W1:Y:S07]  /*0030*/  LDCU.64 UR4, c[0x0][0x358] ;  /* 0x00006b00ff0477ac */ /* 0x000e6e0008000a00 */
[----:B------:R-:W2:Y:S01]  /*0040*/  LDC.64 R4, c[0x0][0x390] ;  /* 0x0000e400ff047b82 */ /* 0x000ea20000000a00 */
[----:B0-----:R-:W-:-:S06]  /*0050*/  IMAD.WIDE.U32 R6, R2, 0x4, R6 ;  /* 0x0000000402067825 */ /* 0x001fcc00078e0006 */
[----:B-1----:R-:W3:Y:S01]  /*0060*/  LDG.E R6, desc[UR4][R6.64] ;  /* 0x0000000406067981 */ /* 0x002ee2000c1e1900 */
[----:B--2---:R-:W-:-:S05]  /*0070*/  IMAD.WIDE.U32 R4, R2, 0x4, R4 ;  /* 0x0000000402047825 */ /* 0x004fca00078e0004 */
[----:B------:R-:W2:Y:S01]  /*0080*/  LDG.E R0, desc[UR4][R4.64] ;  /* 0x0000000404007981 */ /* 0x000ea2000c1e1900 */
[----:B------:R-:W-:Y:S01]  /*0090*/  BSSY.RECONVERGENT B0, `(.L_x_0) ;  /* 0x000000d000007945 */ /* 0x000fe20003800200 */
[----:B---3--:R-:W-:-:S04]  /*00a0*/  I2FP.F32.S32 R3, R6 ;  /* 0x0000000600037245 */ /* 0x008fc80000201400 */
[----:B------:R-:W0:Y:S08]  /*00b0*/  MUFU.RCP R8, R3 ;  /* 0x0000000300087308 */ /* 0x000e300000001000 */
[----:B--2---:R-:W1:Y:S01]  /*00c0*/  FCHK P0, R0, R3 ;  /* 0x0000000300007302 */ /* 0x004e620000000000 */
[----:B0-----:R-:W-:-:S04]  /*00d0*/  FFMA R9, -R3, R8, 1 ;  /* 0x3f80000003097423 */ /* 0x001fc80000000108 */
[----:B------:R-:W-:-:S04]  /*00e0*/  FFMA R9, R8, R9, R8 ;  /* 0x0000000908097223 */ /* 0x000fc80000000008 */
[----:B------:R-:W-:-:S04]  /*00f0*/  FFMA R8, R0, R9, RZ ;  /* 0x0000000900087223 */ /* 0x000fc800000000ff */
[----:B------:R-:W-:-:S04]  /*0100*/  FFMA R10, -R3, R8, R0 ;  /* 0x00000008030a7223 */ /* 0x000fc80000000100 */
[----:B------:R-:W-:Y:S01]  /*0110*/  FFMA R11, R9, R10, R8 ;  /* 0x0000000a090b7223 */ /* 0x000fe20000000008 */
[----:B-1----:R-:W-:Y:S06]  /*0120*/  @!P0 BRA `(.L_x_1) ;  /* 0x00000000000c8947 */ /* 0x002fec0003800000 */
[----:B------:R-:W-:-:S07]  /*0130*/  MOV R4, 0x150 ;  /* 0x0000015000047802 */ /* 0x000fce0000000f00 */
[----:B------:R-:W-:Y:S05]  /*0140*/  CALL.REL.NOINC `($__internal_0_$__cuda_sm3x_div_rn_noftz_f32_slowpath) ;  /* 0x0000000000747944 */ /* 0x000fea0003c00000 */
[----:B------:R-:W-:-:S07]  /*0150*/  IMAD.MOV.U32 R11, RZ, RZ, R0 ;  /* 0x000000ffff0b7224 */ /* 0x000fce00078e0000 */
.L_x_1:
[----:B------:R-:W-:Y:S05]  /*0160*/  BSYNC.RECONVERGENT B0 ;  /* 0x0000000000007941 */ /* 0x000fea0003800200 */
.L_x_0:
[----:B------:R-:W0:Y:S08]  /*0170*/  LDC.64 R4, c[0x0][0x380] ;  /* 0x0000e000ff047b82 */ /* 0x000e300000000a00 */
[----:B------:R-:W1:Y:S08]  /*0180*/  LDC.64 R8, c[0x0][0x3a8] ;  /* 0x0000ea00ff087b82 */ /* 0x000e700000000a00 */
[----:B------:R-:W2:Y:S01]  /*0190*/  LDC.64 R6, c[0x0][0x398] ;  /* 0x0000e600ff067b82 */ /* 0x000ea20000000a00 */
[----:B0-----:R-:W-:-:S05]  /*01a0*/  IMAD.WIDE.U32 R4, R2, 0x4, R4 ;  /* 0x0000000402047825 */ /* 0x001fca00078e0004 */
[----:B------:R0:W-:Y:S01]  /*01b0*/  STG.E desc[UR4][R4.64], R11 ;  /* 0x0000000b04007986 */ /* 0x0001e2000c101904 */
[----:B-1----:R-:W-:-:S06]  /*01c0*/  IMAD.WIDE.U32 R8, R2, 0x4, R8 ;  /* 0x0000000402087825 */ /* 0x002fcc00078e0008 */
[----:B------:R-:W3:Y:S01]  /*01d0*/  LDG.E R8, desc[UR4][R8.64] ;  /* 0x0000000408087981 */ /* 0x000ee2000c1e1900 */
[----:B--2---:R-:W-:-:S05]  /*01e0*/  IMAD.WIDE.U32 R6, R2, 0x4, R6 ;  /* 0x0000000402067825 */ /* 0x004fca00078e0006 */
[----:B------:R-:W2:Y:S01]  /*01f0*/  LDG.E R0, desc[UR4][R6.64] ;  /* 0x0000000406007981 */ /* 0x000ea2000c1e1900 */
[----:B------:R-:W-:Y:S01]  /*0200*/  BSSY.RECONVERGENT B0, `(.L_x_2) ;  /* 0x000000d000007945 */ /* 0x000fe20003800200 */
[----:B---3--:R-:W-:-:S04]  /*0210*/  I2FP.F32.S32 R3, R8 ;  /* 0x0000000800037245 */ /* 0x008fc80000201400 */
[----:B------:R-:W1:Y:S08]  /*0220*/  MUFU.RCP R10, R3 ;  /* 0x00000003000a7308 */ /* 0x000e700000001000 */
[----:B--2---:R-:W2:Y:S01]  /*0230*/  FCHK P0, R0, R3 ;  /* 0x0000000300007302 */ /* 0x004ea20000000000 */
[----:B-1----:R-:W-:-:S04]  /*0240*/  FFMA R13, -R3, R10, 1 ;  /* 0x3f800000030d7423 */ /* 0x002fc8000000010a */
[----:B------:R-:W-:-:S04]  /*0250*/  FFMA R13, R10, R13, R10 ;  /* 0x0000000d0a0d7223 */ /* 0x000fc8000000000a */
[----:B------:R-:W-:-:S04]  /*0260*/  FFMA R10, R0, R13, RZ ;  /* 0x0000000d000a7223 */ /* 0x000fc800000000ff */
[----:B------:R-:W-:-:S04]  /*0270*/  FFMA R12, -R3, R10, R0 ;  /* 0x0000000a030c7223 */ /* 0x000fc80000000100 */
[----:B------:R-:W-:Y:S01]  /*0280*/  FFMA R13, R13, R12, R10 ;  /* 0x0000000c0d0d7223 */ /* 0x000fe2000000000a */
[----:B0-2---:R-:W-:Y:S06]  /*0290*/  @!P0 BRA `(.L_x_3) ;  /* 0x00000000000c8947 */ /* 0x005fec0003800000 */
[----:B------:R-:W-:-:S07]  /*02a0*/  MOV R4, 0x2c0 ;  /* 0x000002c000047802 */ /* 0x000fce0000000f00 */
[----:B------:R-:W-:Y:S05]  /*02b0*/  CALL.REL.NOINC `($__internal_0_$__cuda_sm3x_div_rn_noftz_f32_slowpath) ;  /* 0x0000000000187944 */ /* 0x000fea0003c00000 */
[----:B------:R-:W-:-:S07]  /*02c0*/  IMAD.MOV.U32 R13, RZ, RZ, R0 ;  /* 0x000000ffff0d7224 */ /* 0x000fce00078e0000 */
.L_x_3:
[----:B------:R-:W-:Y:S05]  /*02d0*/  BSYNC.RECONVERGENT B0 ;  /* 0x0000000000007941 */ /* 0x000fea0003800200 */
.L_x_2:
[----:B------:R-:W0:Y:S02]  /*02e0*/  LDC.64 R4, c[0x0][0x388] ;  /* 0x0000e200ff047b82 */ /* 0x000e240000000a00 */
[----:B0-----:R-:W-:-:S05]  /*02f0*/  IMAD.WIDE.U32 R2, R2, 0x4, R4 ;  /* 0x0000000402027825 */ /* 0x001fca00078e0004 */
[----:B------:R-:W-:Y:S01]  /*0300*/  STG.E desc[UR4][R2.64], R13 ;  /* 0x0000000d02007986 */ /* 0x000fe2000c101904 */
[----:B------:R-:W-:Y:S05]  /*0310*/  EXIT ;  /* 0x000000000000794d */ /* 0x000fea0003800000 */
        .weak           $__internal_0_$__cuda_sm3x_div_rn_noftz_f32_slowpath
        .type           $__internal_0_$__cuda_sm3x_div_rn_noftz_f32_slowpath,@function
        .size           $__internal_0_$__cuda_sm3x_div_rn_noftz_f32_slowpath,(.L_x_33 - $__internal_0_$__cuda_sm3x_div_rn_noftz_f32_slowpath)
$__internal_0_$__cuda_sm3x_div_rn_noftz_f32_slowpath:
[----:B------:R-:W-:Y:S01]  /*0320*/  SHF.R.U32.HI R6, RZ, 0x17, R3 ;  /* 0x00000017ff067819 */ /* 0x000fe20000011603 */
[----:B------:R-:W-:Y:S01]  /*0330*/  BSSY.RECONVERGENT B1, `(.L_x_4) ;  /* 0x0000062000017945 */ /* 0x000fe20003800200 */
[----:B------:R-:W-:Y:S02]  /*0340*/  SHF.R.U32.HI R5, RZ, 0x17, R0 ;  /* 0x00000017ff057819 */ /* 0x000fe40000011600 */
[----:B------:R-:W-:Y:S02]  /*0350*/  LOP3.LUT R10, R6, 0xff, RZ, 0xc0, !PT ;  /* 0x000000ff060a7812 */ /* 0x000fe400078ec0ff */
[----:B------:R-:W-:-:S03]  /*0360*/  LOP3.LUT R8, R5, 0xff, RZ, 0xc0, !PT ;  /* 0x000000ff05087812 */ /* 0x000fc600078ec0ff */
[----:B------:R-:W-:Y:S02]  /*0370*/  VIADD R7, R10, 0xffffffff ;  /* 0xffffffff0a077836 */ /* 0x000fe40000000000 */
[----:B------:R-:W-:-:S03]  /*0380*/  VIADD R6, R8, 0xffffffff ;  /* 0xffffffff08067836 */ /* 0x000fc60000000000 */
[----:B------:R-:W-:-:S04]  /*0390*/  ISETP.GT.U32.AND P0, PT, R7, 0xfd, PT ;  /* 0x000000fd0700780c */ /* 0x000fc80003f04070 */
[----:B------:R-:W-:-:S13]  /*03a0*/  ISETP.GT.U32.OR P0, PT, R6, 0xfd, P0 ;  /* 0x000000fd0600780c */ /* 0x000fda0000704470 */
[----:B------:R-:W-:Y:S01]  /*03b0*/  @!P0 IMAD.MOV.U32 R5, RZ, RZ, RZ ;  /* 0x000000ffff058224 */ /* 0x000fe200078e00ff */
[----:B------:R-:W-:Y:S06]  /*03c0*/  @!P0 BRA `(.L_x_5) ;  /* 0x00000000005c8947 */ /* 0x000fec0003800000 */
[----:B------:R-:W-:Y:S02]  /*03d0*/  FSETP.GTU.FTZ.AND P0, PT, |R0|, +INF , PT ;  /* 0x7f8000000000780b */ /* 0x000fe40003f1c200 */
[----:B------:R-:W-:-:S04]  /*03e0*/  FSETP.GTU.FTZ.AND P1, PT, |R3|, +INF , PT ;  /* 0x7f8000000300780b */ /* 0x000fc80003f3c200 */
[----:B------:R-:W-:-:S13]  /*03f0*/  PLOP3.LUT P0, PT, P0, P1, PT, 0xf8, 0x8f ;  /* 0x00000000008f781c */ /* 0x000fda0000703f70 */
[----:B------:R-:W-:Y:S05]  /*0400*/  @P0 BRA `(.L_x_6) ;  /* 0x00000004004c0947 */ /* 0x000fea0003800000 */
[----:B------:R-:W-:-:S13]  /*0410*/  LOP3.LUT P0, RZ, R3, 0x7fffffff, R0, 0xc8, !PT ;  /* 0x7fffffff03ff7812 */ /* 0x000fda000780c800 */
[----:B------:R-:W-:Y:S05]  /*0420*/  @!P0 BRA `(.L_x_7) ;  /* 0x00000004003c8947 */ /* 0x000fea0003800000 */
[C---:B------:R-:W-:Y:S02]  /*0430*/  FSETP.NEU.FTZ.AND P2, PT, |R0|.reuse, +INF , PT ;  /* 0x7f8000000000780b */ /* 0x040fe40003f5d200 */
[----:B------:R-:W-:Y:S02]  /*0440*/  FSETP.NEU.FTZ.AND P1, PT, |R3|, +INF , PT ;  /* 0x7f8000000300780b */ /* 0x000fe40003f3d200 */
[----:B------:R-:W-:-:S11]  /*0450*/  FSETP.NEU.FTZ.AND P0, PT, |R0|, +INF , PT ;  /* 0x7f8000000000780b */ /* 0x000fd60003f1d200 */
[----:B------:R-:W-:Y:S05]  /*0460*/  @!P1 BRA !P2, `(.L_x_7) ;  /* 0x00000004002c9947 */ /* 0x000fea0005000000 */
[----:B------:R-:W-:-:S04]  /*0470*/  LOP3.LUT P2, RZ, R0, 0x7fffffff, RZ, 0xc0, !PT ;  /* 0x7fffffff00ff7812 */ /* 0x000fc8000784c0ff */
[----:B------:R-:W-:-:S13]  /*0480*/  PLOP3.LUT P1, PT, P1, P2, PT, 0x2f, 0xf2 ;  /* 0x0000000000f2781c */ /* 0x000fda0000f24577 */
[----:B------:R-:W-:Y:S05]  /*0490*/  @P1 BRA `(.L_x_8) ;  /* 0x0000000400181947 */ /* 0x000fea0003800000 */
[----:B------:R-:W-:-:S04]  /*04a0*/  LOP3.LUT P1, RZ, R3, 0x7fffffff, RZ, 0xc0, !PT ;  /* 0x7fffffff03ff7812 */ /* 0x000fc8000782c0ff */
[----:B------:R-:W-:-:S13]  /*04b0*/  PLOP3.LUT P0, PT, P0, P1, PT, 0x2f, 0xf2 ;  /* 0x0000000000f2781c */ /* 0x000fda0000702577 */
[----:B------:R-:W-:Y:S05]  /*04c0*/  @P0 BRA `(.L_x_9) ;  /* 0x0000000400000947 */ /* 0x000fea0003800000 */
[----:B------:R-:W-:Y:S02]  /*04d0*/  ISETP.GE.AND P0, PT, R6, RZ, PT ;  /* 0x000000ff0600720c */ /* 0x000fe40003f06270 */
[----:B------:R-:W-:-:S11]  /*04e0*/  ISETP.GE.AND P1, PT, R7, RZ, PT ;  /* 0x000000ff0700720c */ /* 0x000fd60003f26270 */
[----:B------:R-:W-:Y:S02]  /*04f0*/  @P0 IMAD.MOV.U32 R5, RZ, RZ, RZ ;  /* 0x000000ffff050224 */ /* 0x000fe400078e00ff */
[----:B------:R-:W-:Y:S01]  /*0500*/  @!P0 FFMA R0, R0, 1.84467440737095516160e+19, RZ ;  /* 0x5f80000000008823 */ /* 0x000fe200000000ff */
[----:B------:R-:W-:Y:S02]  /*0510*/  @!P0 IMAD.MOV.U32 R5, RZ, RZ, -0x40 ;  /* 0xffffffc0ff058424 */ /* 0x000fe400078e00ff */
[----:B------:R-:W-:Y:S02]  /*0520*/  @!P1 FFMA R3, R3, 1.84467440737095516160e+19, RZ ;  /* 0x5f80000003039823 */ /* 0x000fe400000000ff */
[----:B------:R-:W-:-:S07]  /*0530*/  @!P1 VIADD R5, R5, 0x40 ;  /* 0x0000004005059836 */ /* 0x000fce0000000000 */
.L_x_5:
[----:B------:R-:W-:Y:S01]  /*0540*/  LEA R6, R10, 0xc0800000, 0x17 ;  /* 0xc08000000a067811 */ /* 0x000fe200078eb8ff */
[----:B------:R-:W-:Y:S04]  /*0550*/  BSSY.RECONVERGENT B2, `(.L_x_10) ;  /* 0x0000036000027945 */ /* 0x000fe80003800200 */
[----:B------:R-:W-:Y:S02]  /*0560*/  IMAD.IADD R6, R3, 0x1, -R6 ;  /* 0x0000000103067824 */ /* 0x000fe400078e0a06 */
[----:B------:R-:W-:Y:S02]  /*0570*/  VIADD R3, R8, 0xffffff81 ;  /* 0xffffff8108037836 */ /* 0x000fe40000000000 */
[----:B------:R0:W1:Y:S01]  /*0580*/  MUFU.RCP R7, R6 ;  /* 0x0000000600077308 */ /* 0x0000620000001000 */
[----:B------:R-:W-:Y:S01]  /*0590*/  FADD.FTZ R9, -R6, -RZ ;  /* 0x800000ff06097221 */ /* 0x000fe20000010100 */
[C---:B------:R-:W-:Y:S01]  /*05a0*/  IMAD R0, R3.reuse, -0x800000, R0 ;  /* 0xff80000003007824 */ /* 0x040fe200078e0200 */
[----:B0-----:R-:W-:-:S05]  /*05b0*/  IADD3 R6, PT, PT, R3, 0x7f, -R10 ;  /* 0x0000007f03067810 */ /* 0x001fca0007ffe80a */
[----:B------:R-:W-:Y:S02]  /*05c0*/  IMAD.IADD R6, R6, 0x1, R5 ;  /* 0x0000000106067824 */ /* 0x000fe400078e0205 */
[----:B-1----:R-:W-:-:S04]  /*05d0*/  FFMA R8, R7, R9, 1 ;  /* 0x3f80000007087423 */ /* 0x002fc80000000009 */
[----:B------:R-:W-:-:S04]  /*05e0*/  FFMA R12, R7, R8, R7 ;  /* 0x00000008070c7223 */ /* 0x000fc80000000007 */
[----:B------:R-:W-:-:S04]  /*05f0*/  FFMA R7, R0, R12, RZ ;  /* 0x0000000c00077223 */ /* 0x000fc800000000ff */
[----:B------:R-:W-:-:S04]  /*0600*/  FFMA R8, R9, R7, R0 ;  /* 0x0000000709087223 */ /* 0x000fc80000000000 */
[----:B------:R-:W-:-:S04]  /*0610*/  FFMA R7, R12, R8, R7 ;  /* 0x000000080c077223 */ /* 0x000fc80000000007 */
[----:B------:R-:W-:-:S04]  /*0620*/  FFMA R8, R9, R7, R0 ;  /* 0x0000000709087223 */ /* 0x000fc80000000000 */
[----:B------:R-:W-:-:S05]  /*0630*/  FFMA R0, R12, R8, R7 ;  /* 0x000000080c007223 */ /* 0x000fca0000000007 */
[----:B------:R-:W-:-:S04]  /*0640*/  SHF.R.U32.HI R3, RZ, 0x17, R0 ;  /* 0x00000017ff037819 */ /* 0x000fc80000011600 */
[----:B------:R-:W-:-:S05]  /*0650*/  LOP3.LUT R3, R3, 0xff, RZ, 0xc0, !PT ;  /* 0x000000ff03037812 */ /* 0x000fca00078ec0ff */
[----:B------:R-:W-:-:S04]  /*0660*/  IMAD.IADD R9, R3, 0x1, R6 ;  /* 0x0000000103097824 */ /* 0x000fc800078e0206 */
[----:B------:R-:W-:-:S05]  /*0670*/  VIADD R3, R9, 0xffffffff ;  /* 0xffffffff09037836 */ /* 0x000fca0000000000 */
[----:B------:R-:W-:-:S13]  /*0680*/  ISETP.GE.U32.AND P0, PT, R3, 0xfe, PT ;  /* 0x000000fe0300780c */ /* 0x000fda0003f06070 */
[----:B------:R-:W-:Y:S05]  /*0690*/  @!P0 BRA `(.L_x_11) ;  /* 0x0000000000808947 */ /* 0x000fea0003800000 */
[----:B------:R-:W-:-:S13]  /*06a0*/  ISETP.GT.AND P0, PT, R9, 0xfe, PT ;  /* 0x000000fe0900780c */ /* 0x000fda0003f04270 */
[----:B------:R-:W-:Y:S05]  /*06b0*/  @P0 BRA `(.L_x_12) ;  /* 0x00000000006c0947 */ /* 0x000fea0003800000 */
[----:B------:R-:W-:-:S13]  /*06c0*/  ISETP.GE.AND P0, PT, R9, 0x1, PT ;  /* 0x000000010900780c */ /* 0x000fda0003f06270 */
[----:B------:R-:W-:Y:S05]  /*06d0*/  @P0 BRA `(.L_x_13) ;  /* 0x0000000000740947 */ /* 0x000fea0003800000 */
[----:B------:R-:W-:Y:S02]  /*06e0*/  ISETP.GE.AND P0, PT, R9, -0x18, PT ;  /* 0xffffffe80900780c */ /* 0x000fe40003f06270 */
[----:B------:R-:W-:-:S11]  /*06f0*/  LOP3.LUT R0, R0, 0x80000000, RZ, 0xc0, !PT ;  /* 0x8000000000007812 */ /* 0x000fd600078ec0ff */
[----:B------:R-:W-:Y:S05]  /*0700*/  @!P0 BRA `(.L_x_13) ;  /* 0x0000000000688947 */ /* 0x000fea0003800000 */
[CCC-:B------:R-:W-:Y:S01]  /*0710*/  FFMA.RZ R3, R12.reuse, R8.reuse, R7.reuse ;  /* 0x000000080c037223 */ /* 0x1c0fe2000000c007 */
[CCC-:B------:R-:W-:Y:S01]  /*0720*/  FFMA.RM R6, R12.reuse, R8.reuse, R7.reuse ;  /* 0x000000080c067223 */ /* 0x1c0fe20000004007 */
[C---:B------:R-:W-:Y:S02]  /*0730*/  ISETP.NE.AND P2, PT, R9.reuse, RZ, PT ;  /* 0x000000ff0900720c */ /* 0x040fe40003f45270 */
[----:B------:R-:W-:Y:S02]  /*0740*/  ISETP.NE.AND P1, PT, R9, RZ, PT ;  /* 0x000000ff0900720c */ /* 0x000fe40003f25270 */
[----:B------:R-:W-:Y:S01]  /*0750*/  LOP3.LUT R5, R3, 0x7fffff, RZ, 0xc0, !PT ;  /* 0x007fffff03057812 */ /* 0x000fe200078ec0ff */
[----:B------:R-:W-:Y:S01]  /*0760*/  FFMA.RP R3, R12, R8, R7 ;  /* 0x000000080c037223 */ /* 0x000fe20000008007 */
[----:B------:R-:W-:Y:S02]  /*0770*/  VIADD R8, R9, 0x20 ;  /* 0x0000002009087836 */ /* 0x000fe40000000000 */
[----:B------:R-:W-:Y:S01]  /*0780*/  LOP3.LUT R5, R5, 0x800000, RZ, 0xfc, !PT ;  /* 0x0080000005057812 */ /* 0x000fe200078efcff */
[----:B------:R-:W-:Y:S01]  /*0790*/  IMAD.MOV R7, RZ, RZ, -R9 ;  /* 0x000000ffff077224 */ /* 0x000fe200078e0a09 */
[----:B------:R-:W-:-:S02]  /*07a0*/  FSETP.NEU.FTZ.AND P0, PT, R3, R6, PT ;  /* 0x000000060300720b */ /* 0x000fc40003f1d000 */
[----:B------:R-:W-:Y:S02]  /*07b0*/  SHF.L.U32 R8, R5, R8, RZ ;  /* 0x0000000805087219 */ /* 0x000fe400000006ff */
[----:B------:R-:W-:Y:S02]  /*07c0*/  SEL R6, R7, RZ, P2 ;  /* 0x000000ff07067207 */ /* 0x000fe40001000000 */
[----:B------:R-:W-:Y:S02]  /*07d0*/  ISETP.NE.AND P1, PT, R8, RZ, P1 ;  /* 0x000000ff0800720c */ /* 0x000fe40000f25270 */
[----:B------:R-:W-:Y:S02]  /*07e0*/  SHF.R.U32.HI R6, RZ, R6, R5 ;  /* 0x00000006ff067219 */ /* 0x000fe40000011605 */
[----:B------:R-:W-:Y:S02]  /*07f0*/  PLOP3.LUT P0, PT, P0, P1, PT, 0xf8, 0x8f ;  /* 0x00000000008f781c */ /* 0x000fe40000703f70 */
[----:B------:R-:W-:-:S02]  /*0800*/  SHF.R.U32.HI R8, RZ, 0x1, R6 ;  /* 0x00000001ff087819 */ /* 0x000fc40000011606 */
[----:B------:R-:W-:-:S04]  /*0810*/  SEL R3, RZ, 0x1, !P0 ;  /* 0x00000001ff037807 */ /* 0x000fc80004000000 */
[----:B------:R-:W-:-:S04]  /*0820*/  LOP3.LUT R3, R3, 0x1, R8, 0xf8, !PT ;  /* 0x0000000103037812 */ /* 0x000fc800078ef808 */
[----:B------:R-:W-:-:S05]  /*0830*/  LOP3.LUT R3, R3, R6, RZ, 0xc0, !PT ;  /* 0x0000000603037212 */ /* 0x000fca00078ec0ff */
[----:B------:R-:W-:-:S05]  /*0840*/  IMAD.IADD R3, R8, 0x1, R3 ;  /* 0x0000000108037824 */ /* 0x000fca00078e0203 */
[----:B------:R-:W-:Y:S01]  /*0850*/  LOP3.LUT R0, R3, R0, RZ, 0xfc, !PT ;  /* 0x0000000003007212 */ /* 0x000fe200078efcff */
[----:B------:R-:W-:Y:S06]  /*0860*/  BRA `(.L_x_13) ;  /* 0x0000000000107947 */ /* 0x000fec0003800000 */
.L_x_12:
[----:B------:R-:W-:-:S04]  /*0870*/  LOP3.LUT R0, R0, 0x80000000, RZ, 0xc0, !PT ;  /* 0x8000000000007812 */ /* 0x000fc800078ec0ff */
[----:B------:R-:W-:Y:S01]  /*0880*/  LOP3.LUT R0, R0, 0x7f800000, RZ, 0xfc, !PT ;  /* 0x7f80000000007812 */ /* 0x000fe200078efcff */
[----:B------:R-:W-:Y:S06]  /*0890*/  BRA `(.L_x_13) ;  /* 0x0000000000047947 */ /* 0x000fec0003800000 */
.L_x_11:
[----:B------:R-:W-:-:S07]  /*08a0*/  IMAD R0, R6, 0x800000, R0 ;  /* 0x0080000006007824 */ /* 0x000fce00078e0200 */
.L_x_13:
[----:B------:R-:W-:Y:S05]  /*08b0*/  BSYNC.RECONVERGENT B2 ;  /* 0x0000000000027941 */ /* 0x000fea0003800200 */
.L_x_10:
[----:B------:R-:W-:Y:S05]  /*08c0*/  BRA `(.L_x_14) ;  /* 0x0000000000207947 */ /* 0x000fea0003800000 */
.L_x_9:
[----:B------:R-:W-:-:S04]  /*08d0*/  LOP3.LUT R0, R3, 0x80000000, R0, 0x48, !PT ;  /* 0x8000000003007812 */ /* 0x000fc800078e4800 */
[----:B------:R-:W-:Y:S01]  /*08e0*/  LOP3.LUT R0, R0, 0x7f800000, RZ, 0xfc, !PT ;  /* 0x7f80000000007812 */ /* 0x000fe200078efcff */
[----:B------:R-:W-:Y:S06]  /*08f0*/  BRA `(.L_x_14) ;  /* 0x0000000000147947 */ /* 0x000fec0003800000 */
.L_x_8:
[----:B------:R-:W-:Y:S01]  /*0900*/  LOP3.LUT R0, R3, 0x80000000, R0, 0x48, !PT ;  /* 0x8000000003007812 */ /* 0x000fe200078e4800 */
[----:B------:R-:W-:Y:S06]  /*0910*/  BRA `(.L_x_14) ;  /* 0x00000000000c7947 */ /* 0x000fec0003800000 */
.L_x_7:
[----:B------:R-:W0:Y:S01]  /*0920*/  MUFU.RSQ R0, -QNAN ;  /* 0xffc0000000007908 */ /* 0x000e220000001400 */
[----:B------:R-:W-:Y:S05]  /*0930*/  BRA `(.L_x_14) ;  /* 0x0000000000047947 */ /* 0x000fea0003800000 */
.L_x_6:
[----:B------:R-:W-:-:S07]  /*0940*/  FADD.FTZ R0, R0, R3 ;  /* 0x0000000300007221 */ /* 0x000fce0000010000 */
.L_x_14:
[----:B------:R-:W-:Y:S05]  /*0950*/  BSYNC.RECONVERGENT B1 ;  /* 0x0000000000017941 */ /* 0x000fea0003800200 */
.L_x_4:
[----:B------:R-:W-:-:S04]  /*0960*/  IMAD.MOV.U32 R5, RZ, RZ, 0x0 ;  /* 0x00000000ff057424 */ /* 0x000fc800078e00ff */
[----:B0-----:R-:W-:Y:S05]  /*0970*/  RET.REL.NODEC R4 `(_Z14recenter_step2PfS_S_S_PiS0_) ;  /* 0xfffffff404a07950 */ /* 0x001fea0003c3ffff */
.L_x_15:
[----:B------:R-:W-:-:S00]  /*0980*/  BRA `(.L_x_15) ;  /* 0xfffffffc00fc7947 */ /* 0x000fc0000383ffff */
[----:B------:R-:W-:-:S00]  /*0990*/  NOP ;  /* 0x0000000000007918 */ /* 0x000fc00000000000 */
        /* <DEDUP_REMOVED lines=14> */
.L_x_33:


//--------------------- .text._Z14recenter_step1PfS_PiS0_S_S_S0_i --------------------------
	.section	.text._Z14recenter_step1PfS_PiS0_S_S_S0_i,"ax",@progbits
	.align	128
        .global         _Z14recenter_step1PfS_PiS0_S_S_S0_i
        .type           _Z14recenter_step1PfS_PiS0_S_S_S0_i,@function
        .size           _Z14recenter_step1PfS_PiS0_S_S_S0_i,(.L_x_35 - _Z14recenter_step1PfS_PiS0_S_S_S0_i)
        .other          _Z14recenter_step1PfS_PiS0_S_S_S0_i,@"STO_CUDA_ENTRY STV_DEFAULT"
_Z14recenter_step1PfS_PiS0_S_S_S0_i:
.text._Z14recenter_step1PfS_PiS0_S_S_S0_i:
[----:B------:R-:W-:Y:S08]  /*0000*/  LDC R1, c[0x0][0x37c] ;  /* 0x0000df00ff017b82 */ /* 0x000ff00000000800 */
[----:B------:R-:W0:Y:S02]  /*0010*/  LDC R12, c[0x0][0x3b8] ;  /* 0x0000ee00ff0c7b82 */ /* 0x000e240000000800 */
[----:B0-----:R-:W-:-:S13]  /*0020*/  ISETP.GE.AND P0, PT, R12, 0x1, PT ;  /* 0x000000010c00780c */ /* 0x001fda0003f06270 */
[----:B------:R-:W-:Y:S05]  /*0030*/  @!P0 EXIT ;  /* 0x000000000000894d */ /* 0x000fea0003800000 */
[----:B------:R-:W0:Y:S01]  /*0040*/  S2R R11, SR_TID.X ;  /* 0x00000000000b7919 */ /* 0x000e220000002100 */
[----:B------:R-:W0:Y:S01]  /*0050*/  LDC.64 R2, c[0x0][0x380] ;  /* 0x0000e000ff027b82 */ /* 0x000e220000000a00 */
[C---:B------:R-:W-:Y:S01]  /*0060*/  ISETP.GE.U32.AND P1, PT, R12.reuse, 0x8, PT ;  /* 0x000000080c00780c */ /* 0x040fe20003f26070 */
[----:B------:R-:W1:Y:S01]  /*0070*/  LDCU.64 UR10, c[0x0][0x358] ;  /* 0x00006b00ff0a77ac */ /* 0x000e620008000a00 */
[----:B------:R-:W-:Y:S01]  /*0080*/  LOP3.LUT R18, R12, 0x7, RZ, 0xc0, !PT ;  /* 0x000000070c127812 */ /* 0x000fe200078ec0ff */
[----:B------:R-:W-:-:S03]  /*0090*/  HFMA2 R10, -RZ, RZ, 0, 0 ;  /* 0x00000000ff0a7431 */ /* 0x000fc600000001ff */
[----:B------:R-:W-:Y:S01]  /*00a0*/  ISETP.NE.AND P0, PT, R18, RZ, PT ;  /* 0x000000ff1200720c */ /* 0x000fe20003f05270 */
[----:B------:R-:W2:Y:S08]  /*00b0*/  LDC.64 R4, c[0x0][0x388] ;  /* 0x0000e200ff047b82 */ /* 0x000eb00000000a00 */
[----:B------:R-:W3:Y:S08]  /*00c0*/  LDC.64 R6, c[0x0][0x390] ;  /* 0x0000e400ff067b82 */ /* 0x000ef00000000a00 */
[----:B------:R-:W4:Y:S01]  /*00d0*/  LDC.64 R8, c[0x0][0x398] ;  /* 0x0000e600ff087b82 */ /* 0x000f220000000a00 */
[----:B0-----:R-:W-:-:S04]  /*00e0*/  IMAD.WIDE.U32 R2, R11, 0x4, R2 ;  /* 0x000000040b027825 */ /* 0x001fc800078e0002 */
[----:B--2---:R-:W-:-:S04]  /*00f0*/  IMAD.WIDE.U32 R4, R11, 0x4, R4 ;  /* 0x000000040b047825 */ /* 0x004fc800078e0004 */
[C---:B------:R-:W-:Y:S02]  /*0100*/  VIADD R0, R11.reuse, 0x1 ;  /* 0x000000010b007836 */ /* 0x040fe40000000000 */
[----:B---3--:R-:W-:-:S04]  /*0110*/  IMAD.WIDE.U32 R6, R11, 0x4, R6 ;  /* 0x000000040b067825 */ /* 0x008fc800078e0006 */
[----:B----4-:R-:W-:Y:S01]  /*0120*/  IMAD.WIDE.U32 R8, R11, 0x4, R8 ;  /* 0x000000040b087825 */ /* 0x010fe200078e0008 */
[----:B-1----:R-:W-:Y:S06]  /*0130*/  @!P1 BRA `(.L_x_16) ;  /* 0x0000000800709947 */ /* 0x002fec0003800000 */
[----:B------:R-:W0:Y:S01]  /*0140*/  LDCU.64 UR8, c[0x0][0x3b0] ;  /* 0x00007600ff0877ac */ /* 0x000e220008000a00 */
[----:B------:R-:W-:Y:S01]  /*0150*/  LOP3.LUT R10, R12, 0x7ffffff8, RZ, 0xc0, !PT ;  /* 0x7ffffff80c0a7812 */ /* 0x000fe200078ec0ff */
[----:B------:R-:W1:Y:S03]  /*0160*/  LDCU.128 UR12, c[0x0][0x3a0] ;  /* 0x00007400ff0c77ac */ /* 0x000e660008000c00 */
[----:B------:R-:W-:Y:S01]  /*0170*/  IADD3 R11, PT, PT, -R10, RZ, RZ ;  /* 0x000000ff0a0b7210 */ /* 0x000fe20007ffe1ff */
[----:B0-----:R-:W-:Y:S02]  /*0180*/  UIADD3 UR8, UP0, UPT, UR8, 0x10, URZ ;  /* 0x0000001008087890 */ /* 0x001fe4000ff1e0ff */
[----:B-1----:R-:W-:Y:S02]  /*0190*/  UIADD3 UR6, UP1, UPT, UR12, 0x10, URZ ;  /* 0x000000100c067890 */ /* 0x002fe4000ff3e0ff */
[----:B------:R-:W-:-:S02]  /*01a0*/  UIADD3 UR4, UP2, UPT, UR14, 0x10, URZ ;  /* 0x000000100e047890 */ /* 0x000fc4000ff5e0ff */
[----:B------:R-:W-:Y:S01]  /*01b0*/  IMAD.U32 R12, RZ, RZ, UR8 ;  /* 0x00000008ff0c7e24 */ /* 0x000fe2000f8e00ff */
[----:B------:R-:W-:Y:S02]  /*01c0*/  UIADD3.X UR9, UPT, UPT, URZ, UR9, URZ, UP0, !UPT ;  /* 0x00000009ff097290 */ /* 0x000fe400087fe4ff */
[----:B------:R-:W-:Y:S01]  /*01d0*/  UIADD3.X UR7, UPT, UPT, URZ, UR13, URZ, UP1, !UPT ;  /* 0x0000000dff077290 */ /* 0x000fe20008ffe4ff */
[----:B------:R-:W-:Y:S01]  /*01e0*/  MOV R14, UR6 ;  /* 0x00000006000e7c02 */ /* 0x000fe20008000f00 */
[----:B------:R-:W-:Y:S01]  /*01f0*/  UIADD3.X UR5, UPT, UPT, URZ, UR15, URZ, UP2, !UPT ;  /* 0x0000000fff057290 */ /* 0x000fe200097fe4ff */
[----:B------:R-:W-:Y:S01]  /*0200*/  IMAD.U32 R20, RZ, RZ, UR4 ;  /* 0x00000004ff147e24 */ /* 0x000fe2000f8e00ff */
[----:B------:R-:W-:Y:S02]  /*0210*/  MOV R13, UR9 ;  /* 0x00000009000d7c02 */ /* 0x000fe40008000f00 */
[----:B------:R-:W-:Y:S02]  /*0220*/  IMAD.U32 R19, RZ, RZ, UR7 ;  /* 0x00000007ff137e24 */ /* 0x000fe4000f8e00ff */
[----:B------:R-:W-:-:S07]  /*0230*/  MOV R21, UR5 ;  /* 0x0000000500157c02 */ /* 0x000fce0008000f00 */
.L_x_17:
[----:B--2---:R-:W2:Y:S02]  /*0240*/  LDG.E R15, desc[UR10][R12.64+-0x10] ;  /* 0xfffff00a0c0f7981 */ /* 0x004ea4000c1e1900 */
[----:B--2---:R-:W-:Y:S01]  /*0250*/  ISETP.NE.AND P1, PT, R15, R0, PT ;  /* 0x000000000f00720c */ /* 0x004fe20003f25270 */
[----:B------:R-:W-:-:S12]  /*0260*/  IMAD.MOV.U32 R15, RZ, RZ, R19 ;  /* 0x000000ffff0f7224 */ /* 0x000fd800078e0013 */
[----:B------:R-:W2:Y:S04]  /*0270*/  @!P1 LDG.E R16, desc[UR10][R14.64+-0x10] ;  /* 0xfffff00a0e109981 */ /* 0x000ea8000c1e1900 */
[----:B------:R-:W2:Y:S02]  /*0280*/  @!P1 LDG.E R17, desc[UR10][R2.64] ;  /* 0x0000000a02119981 */ /* 0x000ea4000c1e1900 */
[----:B--2---:R-:W-:Y:S01]  /*0290*/  @!P1 FADD R19, R16, R17 ;  /* 0x0000001110139221 */ /* 0x004fe20000000000 */
[----:B------:R-:W-:Y:S02]  /*02a0*/  MOV R16, R20 ;  /* 0x0000001400107202 */ /* 0x000fe40000000f00 */
[----:B------:R-:W-:Y:S02]  /*02b0*/  MOV R17, R21 ;  /* 0x0000001500117202 */ /* 0x000fe40000000f00 */
[----:B------:R0:W-:Y:S04]  /*02c0*/  @!P1 STG.E desc[UR10][R2.64], R19 ;  /* 0x0000001302009986 */ /* 0x0001e8000c10190a */
[----:B------:R-:W2:Y:S04]  /*02d0*/  @!P1 LDG.E R20, desc[UR10][R16.64+-0x10] ;  /* 0xfffff00a10149981 */ /* 0x000ea8000c1e1900 */
[----:B------:R-:W2:Y:S02]  /*02e0*/  @!P1 LDG.E R21, desc[UR10][R4.64] ;  /* 0x0000000a04159981 */ /* 0x000ea4000c1e1900 */
[----:B--2---:R-:W-:-:S05]  /*02f0*/  @!P1 FADD R21, R20, R21 ;  /* 0x0000001514159221 */ /* 0x004fca0000000000 */
[----:B------:R1:W-:Y:S04]  /*0300*/  @!P1 STG.E desc[UR10][R4.64], R21 ;  /* 0x0000001504009986 */ /* 0x0003e8000c10190a */
[----:B------:R-:W2:Y:S02]  /*0310*/  @!P1 LDG.E R20, desc[UR10][R6.64] ;  /* 0x0000000a06149981 */ /* 0x000ea4000c1e1900 */
[----:B--2---:R-:W-:-:S05]  /*0320*/  @!P1 VIADD R23, R20, 0x1 ;  /* 0x0000000114179836 */ /* 0x004fca0000000000 */
[----:B------:R2:W-:Y:S04]  /*0330*/  @!P1 STG.E desc[UR10][R6.64], R23 ;  /* 0x0000001706009986 */ /* 0x0005e8000c10190a */
[----:B------:R-:W3:Y:S02]  /*0340*/  @!P1 LDG.E R20, desc[UR10][R8.64] ;  /* 0x0000000a08149981 */ /* 0x000ee4000c1e1900 */
[----:B---3--:R-:W-:-:S05]  /*0350*/  @!P1 IADD3 R25, PT, PT, R20, 0x1, RZ ;  /* 0x0000000114199810 */ /* 0x008fca0007ffe0ff */
[----:B------:R3:W-:Y:S04]  /*0360*/  @!P1 STG.E desc[UR10][R8.64], R25 ;  /* 0x0000001908009986 */ /* 0x0007e8000c10190a */
[----:B0-----:R-:W4:Y:S02]  /*0370*/  LDG.E R19, desc[UR10][R12.64+-0xc] ;  /* 0xfffff40a0c137981 */ /* 0x001f24000c1e1900 */
[----:B----4-:R-:W-:-:S13]  /*0380*/  ISETP.NE.AND P1, PT, R19, R0, PT ;  /* 0x000000001300720c */ /* 0x010fda0003f25270 */
[----:B------:R-:W4:Y:S04]  /*0390*/  @!P1 LDG.E R19, desc[UR10][R14.64+-0xc] ;  /* 0xfffff40a0e139981 */ /* 0x000f28000c1e1900 */
[----:B------:R-:W4:Y:S02]  /*03a0*/  @!P1 LDG.E R20, desc[UR10][R2.64] ;  /* 0x0000000a02149981 */ /* 0x000f24000c1e1900 */
[----:B----4-:R-:W-:-:S05]  /*03b0*/  @!P1 FADD R19, R19, R20 ;  /* 0x0000001413139221 */ /* 0x010fca0000000000 */
[----:B------:R0:W-:Y:S04]  /*03c0*/  @!P1 STG.E desc[UR10][R2.64], R19 ;  /* 0x0000001302009986 */ /* 0x0001e8000c10190a */
[----:B------:R-:W4:Y:S04]  /*03d0*/  @!P1 LDG.E R20, desc[UR10][R16.64+-0xc] ;  /* 0xfffff40a10149981 */ /* 0x000f28000c1e1900 */
[----:B-1----:R-:W4:Y:S02]  /*03e0*/  @!P1 LDG.E R21, desc[UR10][R4.64] ;  /* 0x0000000a04159981 */ /* 0x002f24000c1e1900 */
[----:B----4-:R-:W-:-:S05]  /*03f0*/  @!P1 FADD R21, R20, R21 ;  /* 0x0000001514159221 */ /* 0x010fca0000000000 */
[----:B------:R1:W-:Y:S04]  /*0400*/  @!P1 STG.E desc[UR10][R4.64], R21 ;  /* 0x0000001504009986 */ /* 0x0003e8000c10190a */
[----:B------:R-:W2:Y:S02]  /*0410*/  @!P1 LDG.E R20, desc[UR10][R6.64] ;  /* 0x0000000a06149981 */ /* 0x000ea4000c1e1900 */
[----:B--2---:R-:W-:-:S05]  /*0420*/  @!P1 IADD3 R23, PT, PT, R20, 0x1, RZ ;  /* 0x0000000114179810 */ /* 0x004fca0007ffe0ff */
[----:B------:R2:W-:Y:S04]  /*0430*/  @!P1 STG.E desc[UR10][R6.64], R23 ;  /* 0x0000001706009986 */ /* 0x0005e8000c10190a */
[----:B------:R-:W3:Y:S02]  /*0440*/  @!P1 LDG.E R20, desc[UR10][R8.64] ;  /* 0x0000000a08149981 */ /* 0x000ee4000c1e1900 */
[----:B---3--:R-:W-:-:S05]  /*0450*/  @!P1 VIADD R25, R20, 0x1 ;  /* 0x0000000114199836 */ /* 0x008fca0000000000 */
        /* <DEDUP_REMOVED lines=80> */
[----:B------:R-:W-:Y:S04]  /*0960*/  @!P1 STG.E desc[UR10][R8.64], R25 ;  /* 0x0000001908009986 */ /* 0x000fe8000c10190a */
[----:B0-----:R-:W3:Y:S02]  /*0970*/  LDG.E R19, desc[UR10][R12.64+0xc] ;  /* 0x00000c0a0c137981 */ /* 0x001ee4000c1e1900 */
[----:B---3--:R-:W-:-:S13]  /*0980*/  ISETP.NE.AND P1, PT, R19, R0, PT ;  /* 0x000000001300720c */ /* 0x008fda0003f25270 */
[----:B------:R-:W3:Y:S04]  /*0990*/  @!P1 LDG.E R19, desc[UR10][R14.64+0xc] ;  /* 0x00000c0a0e139981 */ /* 0x000ee8000c1e1900 */
[----:B------:R-:W3:Y:S02]  /*09a0*/  @!P1 LDG.E R20, desc[UR10][R2.64] ;  /* 0x0000000a02149981 */ /* 0x000ee4000c1e1900 */
[----:B---3--:R-:W-:-:S05]  /*09b0*/  @!P1 FADD R19, R19, R20 ;  /* 0x0000001413139221 */ /* 0x008fca0000000000 */
[----:B------:R0:W-:Y:S04]  /*09c0*/  @!P1 STG.E desc[UR10][R2.64], R19 ;  /* 0x0000001302009986 */ /* 0x0001e8000c10190a */
[----:B------:R-:W3:Y:S04]  /*09d0*/  @!P1 LDG.E R20, desc[UR10][R16.64+0xc] ;  /* 0x00000c0a10149981 */ /* 0x000ee8000c1e1900 */
[----:B-1----:R-:W3:Y:S02]  /*09e0*/  @!P1 LDG.E R21, desc[UR10][R4.64] ;  /* 0x0000000a04159981 */ /* 0x002ee4000c1e1900 */
[----:B---3--:R-:W-:-:S05]  /*09f0*/  @!P1 FADD R21, R20, R21 ;  /* 0x0000001514159221 */ /* 0x008fca0000000000 */
[----:B------:R1:W-:Y:S04]  /*0a00*/  @!P1 STG.E desc[UR10][R4.64], R21 ;  /* 0x0000001504009986 */ /* 0x0003e8000c10190a */
[----:B------:R-:W2:Y:S01]  /*0a10*/  @!P1 LDG.E R20, desc[UR10][R6.64] ;  /* 0x0000000a06149981 */ /* 0x000ea2000c1e1900 */
[----:B------:R-:W-:Y:S02]  /*0a20*/  IADD3 R11, PT, PT, R11, 0x8, RZ ;  /* 0x000000080b0b7810 */ /* 0x000fe40007ffe0ff */
[----:B--2---:R-:W-:-:S05]  /*0a30*/  @!P1 IADD3 R23, PT, PT, R20, 0x1, RZ ;  /* 0x0000000114179810 */ /* 0x004fca0007ffe0ff */
[----:B------:R2:W-:Y:S04]  /*0a40*/  @!P1 STG.E desc[UR10][R6.64], R23 ;  /* 0x0000001706009986 */ /* 0x0005e8000c10190a */
[----:B------:R-:W3:Y:S01]  /*0a50*/  @!P1 LDG.E R20, desc[UR10][R8.64] ;  /* 0x0000000a08149981 */ /* 0x000ee2000c1e1900 */
[----:B------:R-:W-:Y:S02]  /*0a60*/  ISETP.NE.AND P4, PT, R11, RZ, PT ;  /* 0x000000ff0b00720c */ /* 0x000fe40003f85270 */
[----:B------:R-:W-:-:S05]  /*0a70*/  IADD3 R14, P2, PT, R14, 0x20, RZ ;  /* 0x000000200e0e7810 */ /* 0x000fca0007f5e0ff */
[----:B0-----:R-:W-:Y:S02]  /*0a80*/  IMAD.X R19, RZ, RZ, R15, P2 ;  /* 0x000000ffff137224 */ /* 0x001fe400010e060f */
[----:B---3--:R-:W-:Y:S01]  /*0a90*/  @!P1 VIADD R25, R20, 0x1 ;  /* 0x0000000114199836 */ /* 0x008fe20000000000 */
[----:B------:R-:W-:-:S04]  /*0aa0*/  IADD3 R20, P3, PT, R16, 0x20, RZ ;  /* 0x0000002010147810 */ /* 0x000fc80007f7e0ff */
[----:B------:R2:W-:Y:S01]  /*0ab0*/  @!P1 STG.E desc[UR10][R8.64], R25 ;  /* 0x0000001908009986 */ /* 0x0005e2000c10190a */
[----:B------:R-:W-:Y:S02]  /*0ac0*/  IADD3 R12, P1, PT, R12, 0x20, RZ ;  /* 0x000000200c0c7810 */ /* 0x000fe40007f3e0ff */
[----:B-1----:R-:W-:Y:S02]  /*0ad0*/  IADD3.X R21, PT, PT, RZ, R17, RZ, P3, !PT ;  /* 0x00000011ff157210 */ /* 0x002fe40001ffe4ff */
[----:B------:R-:W-:Y:S01]  /*0ae0*/  IADD3.X R13, PT, PT, RZ, R13, RZ, P1, !PT ;  /* 0x0000000dff0d7210 */ /* 0x000fe20000ffe4ff */
[----:B------:R-:W-:Y:S08]  /*0af0*/  @P4 BRA `(.L_x_17) ;  /* 0xfffffff400d04947 */ /* 0x000ff0000383ffff */
.L_x_16:
[----:B------:R-:W-:Y:S05]  /*0b00*/  @!P0 EXIT ;  /* 0x000000000000894d */ /* 0x000fea0003800000 */
[----:B------:R-:W0:Y:S01]  /*0b10*/  LDC R11, c[0x0][0x3b8] ;  /* 0x0000ee00ff0b7b82 */ /* 0x000e220000000800 */
[----:B------:R-:W-:Y:S02]  /*0b20*/  ISETP.GE.U32.AND P0, PT, R18, 0x4, PT ;  /* 0x000000041200780c */ /* 0x000fe40003f06070 */
[----:B0-----:R-:W-:-:S11]  /*0b30*/  LOP3.LUT R20, R11, 0x3, RZ, 0xc0, !PT ;  /* 0x000000030b147812 */ /* 0x001fd600078ec0ff */
[----:B------:R-:W-:Y:S05]  /*0b40*/  @!P0 BRA `(.L_x_18) ;  /* 0x0000000400288947 */ /* 0x000fea0003800000 */
[----:B------:R-:W0:Y:S08]  /*0b50*/  LDC.64 R12, c[0x0][0x3b0] ;  /* 0x0000ec00ff0c7b82 */ /* 0x000e300000000a00 */
[----:B------:R-:W1:Y:S01]  /*0b60*/  LDC.64 R14, c[0x0][0x3a0] ;  /* 0x0000e800ff0e7b82 */ /* 0x000e620000000a00 */
[----:B0-----:R-:W-:-:S05]  /*0b70*/  IMAD.WIDE.U32 R12, R10, 0x4, R12 ;  /* 0x000000040a0c7825 */ /* 0x001fca00078e000c */
[----:B------:R-:W3:Y:S01]  /*0b80*/  LDG.E R17, desc[UR10][R12.64] ;  /* 0x0000000a0c117981 */ /* 0x000ee2000c1e1900 */
[C---:B-1----:R-:W-:Y:S01]  /*0b90*/  IMAD.WIDE.U32 R14, R10.reuse, 0x4, R14 ;  /* 0x000000040a0e7825 */ /* 0x042fe200078e000e */
[----:B---3--:R-:W-:Y:S02]  /*0ba0*/  ISETP.NE.AND P0, PT, R17, R0, PT ;  /* 0x000000001100720c */ /* 0x008fe40003f05270 */
[----:B------:R-:W0:Y:S11]  /*0bb0*/  LDC.64 R16, c[0x0][0x3a8] ;  /* 0x0000ea00ff107b82 */ /* 0x000e360000000a00 */
[----:B------:R-:W3:Y:S04]  /*0bc0*/  @!P0 LDG.E R19, desc[UR10][R2.64] ;  /* 0x0000000a02138981 */ /* 0x000ee8000c1e1900 */
[----:B------:R-:W3:Y:S01]  /*0bd0*/  @!P0 LDG.E R18, desc[UR10][R14.64] ;  /* 0x0000000a0e128981 */ /* 0x000ee2000c1e1900 */
[----:B0-----:R-:W-:-:S04]  /*0be0*/  IMAD.WIDE.U32 R16, R10, 0x4, R16 ;  /* 0x000000040a107825 */ /* 0x001fc800078e0010 */
[----:B---3--:R-:W-:-:S05]  /*0bf0*/  @!P0 FADD R19, R18, R19 ;  /* 0x0000001312138221 */ /* 0x008fca0000000000 */
[----:B------:R0:W-:Y:S04]  /*0c00*/  @!P0 STG.E desc[UR10][R2.64], R19 ;  /* 0x0000001302008986 */ /* 0x0001e8000c10190a */
[----:B------:R-:W3:Y:S04]  /*0c10*/  @!P0 LDG.E R21, desc[UR10][R4.64] ;  /* 0x0000000a04158981 */ /* 0x000ee8000c1e1900 */
[----:B------:R-:W3:Y:S02]  /*0c20*/  @!P0 LDG.E R18, desc[UR10][R16.64] ;  /* 0x0000000a10128981 */ /* 0x000ee4000c1e1900 */
[----:B---3--:R-:W-:-:S05]  /*0c30*/  @!P0 FADD R21, R18, R21 ;  /* 0x0000001512158221 */ /* 0x008fca0000000000 */
        /* <DEDUP_REMOVED lines=39> */
[----:B------:R-:W2:Y:S01]  /*0eb0*/  LDG.E R13, desc[UR10][R12.64+0xc] ;  /* 0x00000c0a0c0d7981 */ /* 0x000ea2000c1e1900 */
[----:B------:R-:W-:Y:S01]  /*0ec0*/  BSSY.RECONVERGENT B0, `(.L_x_19) ;  /* 0x0000011000007945 */ /* 0x000fe20003800200 */
[----:B--2---:R-:W-:-:S13]  /*0ed0*/  ISETP.NE.AND P0, PT, R13, R0, PT ;  /* 0x000000000d00720c */ /* 0x004fda0003f05270 */
[----:B0-----:R-:W-:Y:S05]  /*0ee0*/  @P0 BRA `(.L_x_20) ;  /* 0x0000000000380947 */ /* 0x001fea0003800000 */
[----:B------:R-:W2:Y:S04]  /*0ef0*/  LDG.E R14, desc[UR10][R14.64+0xc] ;  /* 0x00000c0a0e0e7981 */ /* 0x000ea8000c1e1900 */
[----:B------:R-:W2:Y:S02]  /*0f00*/  LDG.E R13, desc[UR10][R2.64] ;  /* 0x0000000a020d7981 */ /* 0x000ea4000c1e1900 */
[----:B--2---:R-:W-:-:S05]  /*0f10*/  FADD R13, R14, R13 ;  /* 0x0000000d0e0d7221 */ /* 0x004fca0000000000 */
[----:B------:R0:W-:Y:S04]  /*0f20*/  STG.E desc[UR10][R2.64], R13 ;  /* 0x0000000d02007986 */ /* 0x0001e8000c10190a */
[----:B------:R-:W2:Y:S04]  /*0f30*/  LDG.E R16, desc[UR10][R16.64+0xc] ;  /* 0x00000c0a10107981 */ /* 0x000ea8000c1e1900 */
[----:B------:R-:W2:Y:S02]  /*0f40*/  LDG.E R19, desc[UR10][R4.64] ;  /* 0x0000000a04137981 */ /* 0x000ea4000c1e1900 */
[----:B--2---:R-:W-:-:S05]  /*0f50*/  FADD R19, R16, R19 ;  /* 0x0000001310137221 */ /* 0x004fca0000000000 */
[----:B------:R0:W-:Y:S04]  /*0f60*/  STG.E desc[UR10][R4.64], R19 ;  /* 0x0000001304007986 */ /* 0x0001e8000c10190a */
[----:B------:R-:W2:Y:S02]  /*0f70*/  LDG.E R12, desc[UR10][R6.64] ;  /* 0x0000000a060c7981 */ /* 0x000ea4000c1e1900 */
[----:B--2---:R-:W-:-:S05]  /*0f80*/  IADD3 R21, PT, PT, R12, 0x1, RZ ;  /* 0x000000010c157810 */ /* 0x004fca0007ffe0ff */
[----:B------:R0:W-:Y:S04]  /*0f90*/  STG.E desc[UR10][R6.64], R21 ;  /* 0x0000001506007986 */ /* 0x0001e8000c10190a */
[----:B------:R-:W2:Y:S02]  /*0fa0*/  LDG.E R12, desc[UR10][R8.64] ;  /* 0x0000000a080c7981 */ /* 0x000ea4000c1e1900 */
[----:B--2---:R-:W-:-:S05]  /*0fb0*/  VIADD R15, R12, 0x1 ;  /* 0x000000010c0f7836 */ /* 0x004fca0000000000 */
[----:B------:R0:W-:Y:S02]  /*0fc0*/  STG.E desc[UR10][R8.64], R15 ;  /* 0x0000000f08007986 */ /* 0x0001e4000c10190a */
.L_x_20:
[----:B------:R-:W-:Y:S05]  /*0fd0*/  BSYNC.RECONVERGENT B0 ;  /* 0x0000000000007941 */ /* 0x000fea0003800200 */
.L_x_19:
[----:B------:R-:W-:-:S07]  /*0fe0*/  IADD3 R10, PT, PT, R10, 0x4, RZ ;  /* 0x000000040a0a7810 */ /* 0x000fce0007ffe0ff */
.L_x_18:
[----:B------:R-:W-:-:S13]  /*0ff0*/  ISETP.NE.AND P0, PT, R20, RZ, PT ;  /* 0x000000ff1400720c */ /* 0x000fda0003f05270 */
[----:B------:R-:W-:Y:S05]  /*1000*/  @!P0 EXIT ;  /* 0x000000000000894d */ /* 0x000fea0003800000 */
[----:B------:R-:W-:-:S13]  /*1010*/  ISETP.NE.AND P0, PT, R20, 0x1, PT ;  /* 0x000000011400780c */ /* 0x000fda0003f05270 */
[----:B------:R-:W-:Y:S05]  /*1020*/  @!P0 BRA `(.L_x_21) ;  /* 0x0000000000a88947 */ /* 0x000fea0003800000 */
[----:B0-----:R-:W0:Y:S08]  /*1030*/  LDC.64 R12, c[0x0][0x3b0] ;  /* 0x0000ec00ff0c7b82 */ /* 0x001e300000000a00 */
        /* <DEDUP_REMOVED lines=18> */
[----:B------:R-:W2:Y:S02]  /*1160*/  @!P0 LDG.E R18, desc[UR10][R8.64] ;  /* 0x0000000a08128981 */ /* 0x000ea4000c1e1900 */
[----:B--2---:R-:W-:-:S05]  /*1170*/  @!P0 VIADD R25, R18, 0x1 ;  /* 0x0000000112198836 */ /* 0x004fca0000000000 */
        /* <DEDUP_REMOVED lines=17> */
[----:B--2---:R-:W-:-:S05]  /*1290*/  IADD3 R15, PT, PT, R12, 0x1, RZ ;  /* 0x000000010c0f7810 */ /* 0x004fca0007ffe0ff */
[----:B------:R0:W-:Y:S02]  /*12a0*/  STG.E desc[UR10][R8.64], R15 ;  /* 0x0000000f08007986 */ /* 0x0001e4000c10190a */
.L_x_23:
[----:B------:R-:W-:Y:S05]  /*12b0*/  BSYNC.RECONVERGENT B0 ;  /* 0x0000000000007941 */ /* 0x000fea0003800200 */
.L_x_22:
[----:B------:R-:W-:-:S07]  /*12c0*/  VIADD R10, R10, 0x2 ;  /* 0x000000020a0a7836 */ /* 0x000fce0000000000 */
.L_x_21:
[----:B------:R-:W-:-:S04]  /*12d0*/  LOP3.LUT R11, R11, 0x1, RZ, 0xc0, !PT ;  /* 0x000000010b0b7812 */ /* 0x000fc800078ec0ff */
[----:B------:R-:W-:-:S13]  /*12e0*/  ISETP.NE.U32.AND P0, PT, R11, 0x1, PT ;  /* 0x000000010b00780c */ /* 0x000fda0003f05070 */
[----:B------:R-:W-:Y:S05]  /*12f0*/  @P0 EXIT ;  /* 0x000000000000094d */ /* 0x000fea0003800000 */
[----:B0-----:R-:W0:Y:S02]  /*1300*/  LDC.64 R12, c[0x0][0x3b0] ;  /* 0x0000ec00ff0c7b82 */ /* 0x001e240000000a00 */
[----:B0-----:R-:W-:-:S06]  /*1310*/  IMAD.WIDE.U32 R12, R10, 0x4, R12 ;  /* 0x000000040a0c7825 */ /* 0x001fcc00078e000c */
[----:B------:R-:W3:Y:S02]  /*1320*/  LDG.E R13, desc[UR10][R12.64] ;  /* 0x0000000a0c0d7981 */ /* 0x000ee4000c1e1900 */
[----:B---3--:R-:W-:-:S13]  /*1330*/  ISETP.NE.AND P0, PT, R13, R0, PT ;  /* 0x000000000d00720c */ /* 0x008fda0003f05270 */
[----:B------:R-:W-:Y:S05]  /*1340*/  @P0 EXIT ;  /* 0x000000000000094d */ /* 0x000fea0003800000 */
[----:B------:R-:W0:Y:S01]  /*1350*/  LDC.64 R12, c[0x0][0x3a0] ;  /* 0x0000e800ff0c7b82 */ /* 0x000e220000000a00 */
[----:B------:R-:W3:Y:S07]  /*1360*/  LDG.E R11, desc[UR10][R2.64] ;  /* 0x0000000a020b7981 */ /* 0x000eee000c1e1900 */
[----:B------:R-:W1:Y:S01]  /*1370*/  LDC.64 R14, c[0x0][0x3a8] ;  /* 0x0000ea00ff0e7b82 */ /* 0x000e620000000a00 */
[----:B0-----:R-:W-:-:S06]  /*1380*/  IMAD.WIDE.U32 R12, R10, 0x4, R12 ;  /* 0x000000040a0c7825 */ /* 0x001fcc00078e000c */
[----:B------:R-:W3:Y:S02]  /*1390*/  LDG.E R12, desc[UR10][R12.64] ;  /* 0x0000000a0c0c7981 */ /* 0x000ee4000c1e1900 */
[----:B---3--:R-:W-:Y:S01]  /*13a0*/  FADD R17, R12, R11 ;  /* 0x0000000b0c117221 */ /* 0x008fe20000000000 */
[----:B-1----:R-:W-:-:S04]  /*13b0*/  IMAD.WIDE.U32 R10, R10, 0x4, R14 ;  /* 0x000000040a0a7825 */ /* 0x002fc800078e000e */
[----:B------:R-:W-:Y:S04]  /*13c0*/  STG.E desc[UR10][R2.64], R17 ;  /* 0x0000001102007986 */ /* 0x000fe8000c10190a */
[----:B------:R-:W3:Y:S04]  /*13d0*/  LDG.E R10, desc[UR10][R10.64] ;  /* 0x0000000a0a0a7981 */ /* 0x000ee8000c1e1900 */
[----:B------:R-:W3:Y:S02]  /*13e0*/  LDG.E R15, desc[UR10][R4.64] ;  /* 0x0000000a040f7981 */ /* 0x000ee4000c1e1900 */
[----:B---3--:R-:W-:-:S05]  /*13f0*/  FADD R15, R10, R15 ;  /* 0x0000000f0a0f7221 */ /* 0x008fca0000000000 */
[----:B------:R-:W-:Y:S04]  /*1400*/  STG.E desc[UR10][R4.64], R15 ;  /* 0x0000000f04007986 */ /* 0x000fe8000c10190a */
[----:B------:R-:W3:Y:S02]  /*1410*/  LDG.E R0, desc[UR10][R6.64] ;  /* 0x0000000a06007981 */ /* 0x000ee4000c1e1900 */
[----:B---3--:R-:W-:-:S05]  /*1420*/  IADD3 R19, PT, PT, R0, 0x1, RZ ;  /* 0x0000000100137810 */ /* 0x008fca0007ffe0ff */
[----:B------:R-:W-:Y:S04]  /*1430*/  STG.E desc[UR10][R6.64], R19 ;  /* 0x0000001306007986 */ /* 0x000fe8000c10190a */
[----:B------:R-:W3:Y:S02]  /*1440*/  LDG.E R0, desc[UR10][R8.64] ;  /* 0x0000000a08007981 */ /* 0x000ee4000c1e1900 */
[----:B---3--:R-:W-:-:S05]  /*1450*/  IADD3 R13, PT, PT, R0, 0x1, RZ ;  /* 0x00000001000d7810 */ /* 0x008fca0007ffe0ff */
[----:B------:R-:W-:Y:S01]  /*1460*/  STG.E desc[UR10][R8.64], R13 ;  /* 0x0000000d08007986 */ /* 0x000fe2000c10190a */
[----:B------:R-:W-:Y:S05]  /*1470*/  EXIT ;  /* 0x000000000000794d */ /* 0x000fea0003800000 */
.L_x_24:
        /* <DEDUP_REMOVED lines=16> */
.L_x_35:


//--------------------- .text._Z5clearPfS_PiS0_   --------------------------
	.section	.text._Z5clearPfS_PiS0_,"ax",@progbits
	.align	128
        .global         _Z5clearPfS_PiS0_
        .type           _Z5clearPfS_PiS0_,@function
        .size           _Z5clearPfS_PiS0_,(.L_x_36 - _Z5clearPfS_PiS0_)
        .other          _Z5clearPfS_PiS0_,@"STO_CUDA_ENTRY STV_DEFAULT"
_Z5clearPfS_PiS0_:
.text._Z5clearPfS_PiS0_:
[----:B------:R-:W-:Y:S01]  /*0000*/  LDC R1, c[0x0][0x37c] ;  /* 0x0000df00ff017b82 */ /* 0x000fe20000000800 */
[----:B------:R-:W0:Y:S07]  /*0010*/  S2R R11, SR_TID.X ;  /* 0x00000000000b7919 */ /* 0x000e2e0000002100 */
[----:B------:R-:W0:Y:S01]  /*0020*/  LDC.64 R2, c[0x0][0x380] ;  /* 0x0000e000ff027b82 */ /* 0x000e220000000a00 */
[----:B------:R-:W1:Y:S07]  /*0030*/  LDCU.64 UR4, c[0x0][0x358] ;  /* 0x00006b00ff0477ac */ /* 0x000e6e0008000a00 */
[----:B------:R-:W2:Y:S08]  /*0040*/  LDC.64 R4, c[0x0][0x388] ;  /* 0x0000e200ff047b82 */ /* 0x000eb00000000a00 */
[----:B------:R-:W3:Y:S08]  /*0050*/  LDC.64 R6, c[0x0][0x390] ;  /* 0x0000e400ff067b82 */ /* 0x000ef00000000a00 */
[----:B------:R-:W4:Y:S01]  /*0060*/  LDC.64 R8, c[0x0][0x398] ;  /* 0x0000e600ff087b82 */ /* 0x000f220000000a00 */
[----:B0-----:R-:W-:-:S04]  /*0070*/  IMAD.WIDE.U32 R2, R11, 0x4, R2 ;  /* 0x000000040b027825 */ /* 0x001fc800078e0002 */
[C---:B--2---:R-:W-:Y:S01]  /*0080*/  IMAD.WIDE.U32 R4, R11.reuse, 0x4, R4 ;  /* 0x000000040b047825 */ /* 0x044fe200078e0004 */
[----:B-1----:R-:W-:Y:S03]  /*0090*/  STG.E desc[UR4][R2.64], RZ ;  /* 0x000000ff02007986 */ /* 0x002fe6000c101904 */
[C---:B---3--:R-:W-:Y:S01]  /*00a0*/  IMAD.WIDE.U32 R6, R11.reuse, 0x4, R6 ;  /* 0x000000040b067825 */ /* 0x048fe200078e0006 */
[----:B------:R-:W-:Y:S04]  /*00b0*/  STG.E desc[UR4][R4.64], RZ ;  /* 0x000000ff04007986 */ /* 0x000fe8000c101904 */
[----:B------:R-:W-:Y:S01]  /*00c0*/  STG.E desc[UR4][R6.64], RZ ;  /* 0x000000ff06007986 */ /* 0x000fe2000c101904 */
[----:B----4-:R-:W-:-:S05]  /*00d0*/  IMAD.WIDE.U32 R8, R11, 0x4, R8 ;  /* 0x000000040b087825 */ /* 0x010fca00078e0008 */
[----:B------:R-:W-:Y:S01]  /*00e0*/  STG.E desc[UR4][R8.64], RZ ;  /* 0x000000ff08007986 */ /* 0x000fe2000c101904 */
[----:B------:R-:W-:Y:S05]  /*00f0*/  EXIT ;  /* 0x000000000000794d */ /* 0x000fea0003800000 */
.L_x_25:
        /* <DEDUP_REMOVED lines=16> */
.L_x_36:


//--------------------- .text._Z7regroupPiPfi     --------------------------
	.section	.text._Z7regroupPiPfi,"ax",@progbits
	.align	128
        .global         _Z7regroupPiPfi
        .type           _Z7regroupPiPfi,@function
        .size           _Z7regroupPiPfi,(.L_x_37 - _Z7regroupPiPfi)
        .other          _Z7regroupPiPfi,@"STO_CUDA_ENTRY STV_DEFAULT"
_Z7regroupPiPfi:
.text._Z7regroupPiPfi:
[----:B------:R-:W-:Y:S01]  /*0000*/  LDC R1, c[0x0][0x37c] ;  /* 0x0000df00ff017b82 */ /* 0x000fe20000000800 */
[----:B------:R-:W0:Y:S07]  /*0010*/  S2R R11, SR_CTAID.X ;  /* 0x00000000000b7919 */ /* 0x000e2e0000002500 */
[----:B------:R-:W1:Y:S01]  /*0020*/  LDC R6, c[0x0][0x390] ;  /* 0x0000e400ff067b82 */ /* 0x000e620000000800 */
[----:B------:R-:W2:Y:S07]  /*0030*/  LDCU.64 UR4, c[0x0][0x358] ;  /* 0x00006b00ff0477ac */ /* 0x000eae0008000a00 */
[----:B------:R-:W3:Y:S08]  /*0040*/  LDC.64 R2, c[0x0][0x388] ;  /* 0x0000e200ff027b82 */ /* 0x000ef00000000a00 */
[----:B------:R-:W4:Y:S01]  /*0050*/  LDC.64 R4, c[0x0][0x380] ;  /* 0x0000e000ff047b82 */ /* 0x000f220000000a00 */
[----:B-1----:R-:W-:Y:S01]  /*0060*/  ISETP.GE.AND P0, PT, R6, 0x2, PT ;  /* 0x000000020600780c */ /* 0x002fe20003f06270 */
[----:B0-----:R-:W-:-:S04]  /*0070*/  IMAD R7, R11, R6, RZ ;  /* 0x000000060b077224 */ /* 0x001fc800078e02ff */
[----:B---3--:R-:W-:-:S04]  /*0080*/  IMAD.WIDE R8, R7, 0x4, R2 ;  /* 0x0000000407087825 */ /* 0x008fc800078e0202 */
[----:B----4-:R-:W-:Y:S01]  /*0090*/  IMAD.WIDE.U32 R4, R11, 0x4, R4 ;  /* 0x000000040b047825 */ /* 0x010fe200078e0004 */
[----:B--2---:R0:W5:Y:S03]  /*00a0*/  LDG.E R0, desc[UR4][R8.64] ;  /* 0x0000000408007981 */ /* 0x004166000c1e1900 */
[----:B------:R-:W-:-:S05]  /*00b0*/  IMAD.MOV.U32 R11, RZ, RZ, 0x1 ;  /* 0x00000001ff0b7424 */ /* 0x000fca00078e00ff */
[----:B------:R0:W-:Y:S01]  /*00c0*/  STG.E desc[UR4][R4.64], R11 ;  /* 0x0000000b04007986 */ /* 0x0001e2000c101904 */
[----:B------:R-:W-:Y:S05]  /*00d0*/  @!P0 EXIT ;  /* 0x000000000000894d */ /* 0x000fea0003800000 */
[C---:B0-----:R-:W-:Y:S02]  /*00e0*/  VIADD R8, R6.reuse, 0xfffffffe ;  /* 0xfffffffe06087836 */ /* 0x041fe40000000000 */
[----:B------:R-:W-:-:S03]  /*00f0*/  VIADD R6, R6, 0xffffffff ;  /* 0xffffffff06067836 */ /* 0x000fc60000000000 */
[----:B------:R-:W-:Y:S01]  /*0100*/  ISETP.GE.U32.AND P0, PT, R8, 0xf, PT ;  /* 0x0000000f0800780c */ /* 0x000fe20003f06070 */
[----:B------:R-:W-:Y:S01]  /*0110*/  IMAD.MOV.U32 R8, RZ, RZ, 0x1 ;  /* 0x00000001ff087424 */ /* 0x000fe200078e00ff */
[----:B------:R-:W-:-:S11]  /*0120*/  LOP3.LUT R14, R6, 0xf, RZ, 0xc0, !PT ;  /* 0x0000000f060e7812 */ /* 0x000fd600078ec0ff */
[----:B------:R-:W-:Y:S05]  /*0130*/  @!P0 BRA `(.L_x_26) ;  /* 0x0000000400648947 */ /* 0x000fea0003800000 */
[----:B------:R-:W0:Y:S01]  /*0140*/  LDC.64 R2, c[0x0][0x388] ;  /* 0x0000e200ff027b82 */ /* 0x000e220000000a00 */
[----:B------:R-:W-:Y:S01]  /*0150*/  HFMA2 R12, -RZ, RZ, 0, 5.9604644775390625e-08 ;  /* 0x00000001ff0c7431 */ /* 0x000fe200000001ff */
[----:B------:R-:W-:-:S07]  /*0160*/  LOP3.LUT R10, R6, 0xfffffff0, RZ, 0xc0, !PT ;  /* 0xfffffff0060a7812 */ /* 0x000fce00078ec0ff */
.L_x_27:
[----:B------:R-:W-:-:S04]  /*0170*/  IMAD.IADD R9, R7, 0x1, R12 ;  /* 0x0000000107097824 */ /* 0x000fc800078e020c */
[----:B0-----:R-:W-:-:S05]  /*0180*/  IMAD.WIDE.U32 R8, R9, 0x4, R2 ;  /* 0x0000000409087825 */ /* 0x001fca00078e0002 */
[----:B-1----:R-:W2:Y:S02]  /*0190*/  LDG.E R13, desc[UR4][R8.64] ;  /* 0x00000004080d7981 */ /* 0x002ea4000c1e1900 */
[----:B--2--5:R-:W-:-:S13]  /*01a0*/  FSETP.GEU.AND P0, PT, R13, R0, PT ;  /* 0x000000000d00720b */ /* 0x024fda0003f0e000 */
[----:B------:R-:W-:-:S05]  /*01b0*/  @!P0 VIADD R11, R12, 0x1 ;  /* 0x000000010c0b8836 */ /* 0x000fca0000000000 */
[----:B------:R0:W-:Y:S04]  /*01c0*/  @!P0 STG.E desc[UR4][R4.64], R11 ;  /* 0x0000000b04008986 */ /* 0x0001e8000c101904 */
[----:B------:R-:W2:Y:S01]  /*01d0*/  LDG.E R15, desc[UR4][R8.64+0x4] ;  /* 0x00000404080f7981 */ /* 0x000ea2000c1e1900 */
[----:B------:R-:W-:-:S05]  /*01e0*/  @!P0 IMAD.MOV.U32 R0, RZ, RZ, R13 ;  /* 0x000000ffff008224 */ /* 0x000fca00078e000d */
[----:B--2---:R-:W-:-:S13]  /*01f0*/  FSETP.GEU.AND P0, PT, R15, R0, PT ;  /* 0x000000000f00720b */ /* 0x004fda0003f0e000 */
[----:B------:R-:W-:-:S05]  /*0200*/  @!P0 VIADD R13, R12, 0x2 ;  /* 0x000000020c0d8836 */ /* 0x000fca0000000000 */
[----:B------:R1:W-:Y:S04]  /*0210*/  @!P0 STG.E desc[UR4][R4.64], R13 ;  /* 0x0000000d04008986 */ /* 0x0003e8000c101904 */
[----:B------:R-:W2:Y:S01]  /*0220*/  LDG.E R17, desc[UR4][R8.64+0x8] ;  /* 0x0000080408117981 */ /* 0x000ea2000c1e1900 */
[----:B------:R-:W-:-:S04]  /*0230*/  @!P0 MOV R0, R15 ;  /* 0x0000000f00008202 */ /* 0x000fc80000000f00 */
[----:B--2---:R-:W-:-:S13]  /*0240*/  FSETP.GEU.AND P0, PT, R17, R0, PT ;  /* 0x000000001100720b */ /* 0x004fda0003f0e000 */
[----:B------:R-:W-:-:S05]  /*0250*/  @!P0 VIADD R15, R12, 0x3 ;  /* 0x000000030c0f8836 */ /* 0x000fca0000000000 */
[----:B------:R2:W-:Y:S04]  /*0260*/  @!P0 STG.E desc[UR4][R4.64], R15 ;  /* 0x0000000f04008986 */ /* 0x0005e8000c101904 */
[----:B------:R-:W3:Y:S01]  /*0270*/  LDG.E R19, desc[UR4][R8.64+0xc] ;  /* 0x00000c0408137981 */ /* 0x000ee2000c1e1900 */
[----:B------:R-:W-:-:S05]  /*0280*/  @!P0 IMAD.MOV.U32 R0, RZ, RZ, R17 ;  /* 0x000000ffff008224 */ /* 0x000fca00078e0011 */
[----:B---3--:R-:W-:-:S13]  /*0290*/  FSETP.GEU.AND P0, PT, R19, R0, PT ;  /* 0x000000001300720b */ /* 0x008fda0003f0e000 */
[----:B0-----:R-:W-:-:S05]  /*02a0*/  @!P0 VIADD R11, R12, 0x4 ;  /* 0x000000040c0b8836 */ /* 0x001fca0000000000 */
[----:B------:R0:W-:Y:S04]  /*02b0*/  @!P0 STG.E desc[UR4][R4.64], R11 ;  /* 0x0000000b04008986 */ /* 0x0001e8000c101904 */
[----:B------:R-:W3:Y:S01]  /*02c0*/  LDG.E R17, desc[UR4][R8.64+0x10] ;  /* 0x0000100408117981 */ /* 0x000ee2000c1e1900 */
[----:B------:R-:W-:-:S05]  /*02d0*/  @!P0 IMAD.MOV.U32 R0, RZ, RZ, R19 ;  /* 0x000000ffff008224 */ /* 0x000fca00078e0013 */
[----:B---3--:R-:W-:-:S13]  /*02e0*/  FSETP.GEU.AND P0, PT, R17, R0, PT ;  /* 0x000000001100720b */ /* 0x008fda0003f0e000 */
[----:B-1----:R-:W-:-:S05]  /*02f0*/  @!P0 IADD3 R13, PT, PT, R12, 0x5, RZ ;  /* 0x000000050c0d8810 */ /* 0x002fca0007ffe0ff */
[----:B------:R1:W-:Y:S04]  /*0300*/  @!P0 STG.E desc[UR4][R4.64], R13 ;  /* 0x0000000d04008986 */ /* 0x0003e8000c101904 */
[----:B------:R-:W3:Y:S01]  /*0310*/  LDG.E R19, desc[UR4][R8.64+0x14] ;  /* 0x0000140408137981 */ /* 0x000ee2000c1e1900 */
[----:B------:R-:W-:-:S05]  /*0320*/  @!P0 IMAD.MOV.U32 R0, RZ, RZ, R17 ;  /* 0x000000ffff008224 */ /* 0x000fca00078e0011 */
[----:B---3--:R-:W-:-:S13]  /*0330*/  FSETP.GEU.AND P0, PT, R19, R0, PT ;  /* 0x000000001300720b */ /* 0x008fda0003f0e000 */
[----:B--2---:R-:W-:-:S05]  /*0340*/  @!P0 VIADD R15, R12, 0x6 ;  /* 0x000000060c0f8836 */ /* 0x004fca0000000000 */
[----:B------:R2:W-:Y:S04]  /*0350*/  @!P0 STG.E desc[UR4][R4.64], R15 ;  /* 0x0000000f04008986 */ /* 0x0005e8000c101904 */
[----:B------:R-:W3:Y:S01]  /*0360*/  LDG.E R17, desc[UR4][R8.64+0x18] ;  /* 0x0000180408117981 */ /* 0x000ee2000c1e1900 */
[----:B------:R-:W-:-:S05]  /*0370*/  @!P0 IMAD.MOV.U32 R0, RZ, RZ, R19 ;  /* 0x000000ffff008224 */ /* 0x000fca00078e0013 */
[----:B---3--:R-:W-:-:S13]  /*0380*/  FSETP.GEU.AND P0, PT, R17, R0, PT ;  /* 0x000000001100720b */ /* 0x008fda0003f0e000 */
[----:B0-----:R-:W-:-:S05]  /*0390*/  @!P0 VIADD R11, R12, 0x7 ;  /* 0x000000070c0b8836 */ /* 0x001fca0000000000 */
[----:B------:R0:W-:Y:S04]  /*03a0*/  @!P0 STG.E desc[UR4][R4.64], R11 ;  /* 0x0000000b04008986 */ /* 0x0001e8000c101904 */
[----:B------:R-:W3:Y:S01]  /*03b0*/  LDG.E R19, desc[UR4][R8.64+0x1c] ;  /* 0x00001c0408137981 */ /* 0x000ee2000c1e1900 */
[----:B------:R-:W-:-:S04]  /*03c0*/  @!P0 MOV R0, R17 ;  /* 0x0000001100008202 */ /* 0x000fc80000000f00 */
[----:B---3--:R-:W-:-:S13]  /*03d0*/  FSETP.GEU.AND P0, PT, R19, R0, PT ;  /* 0x000000001300720b */ /* 0x008fda0003f0e000 */
[----:B-1----:R-:W-:-:S05]  /*03e0*/  @!P0 VIADD R13, R12, 0x8 ;  /* 0x000000080c0d8836 */ /* 0x002fca0000000000 */
[----:B------:R1:W-:Y:S04]  /*03f0*/  @!P0 STG.E desc[UR4][R4.64], R13 ;  /* 0x0000000d04008986 */ /* 0x0003e8000c101904 */
[----:B------:R-:W3:Y:S01]  /*0400*/  LDG.E R17, desc[UR4][R8.64+0x20] ;  /* 0x0000200408117981 */ /* 0x000ee2000c1e1900 */
[----:B------:R-:W-:-:S05]  /*0410*/  @!P0 IMAD.MOV.U32 R0, RZ, RZ, R19 ;  /* 0x000000ffff008224 */ /* 0x000fca00078e0013 */
[----:B---3--:R-:W-:-:S13]  /*0420*/  FSETP.GEU.AND P0, PT, R17, R0, PT ;  /* 0x000000001100720b */ /* 0x008fda0003f0e000 */
[----:B--2---:R-:W-:-:S05]  /*0430*/  @!P0 VIADD R15, R12, 0x9 ;  /* 0x000000090c0f8836 */ /* 0x004fca0000000000 */
[----:B------:R2:W-:Y:S04]  /*0440*/  @!P0 STG.E desc[UR4][R4.64], R15 ;  /* 0x0000000f04008986 */ /* 0x0005e8000c101904 */
[----:B------:R-:W3:Y:S01]  /*0450*/  LDG.E R19, desc[UR4][R8.64+0x24] ;  /* 0x0000240408137981 */ /* 0x000ee2000c1e1900 */
[----:B------:R-:W-:-:S04]  /*0460*/  @!P0 MOV R0, R17 ;  /* 0x0000001100008202 */ /* 0x000fc80000000f00 */
[----:B---3--:R-:W-:-:S13]  /*0470*/  FSETP.GEU.AND P0, PT, R19, R0, PT ;  /* 0x000000001300720b */ /* 0x008fda0003f0e000 */
[----:B0-----:R-:W-:-:S05]  /*0480*/  @!P0 VIADD R11, R12, 0xa ;  /* 0x0000000a0c0b8836 */ /* 0x001fca0000000000 */
[----:B------:R0:W-:Y:S04]  /*0490*/  @!P0 STG.E desc[UR4][R4.64], R11 ;  /* 0x0000000b04008986 */ /* 0x0001e8000c101904 */
[----:B------:R-:W3:Y:S01]  /*04a0*/  LDG.E R17, desc[UR4][R8.64+0x28] ;  /* 0x0000280408117981 */ /* 0x000ee2000c1e1900 */
[----:B------:R-:W-:-:S05]  /*04b0*/  @!P0 IMAD.MOV.U32 R0, RZ, RZ, R19 ;  /* 0x000000ffff008224 */ /* 0x000fca00078e0013 */
[----:B---3--:R-:W-:-:S13]  /*04c0*/  FSETP.GEU.AND P0, PT, R17, R0, PT ;  /* 0x000000001100720b */ /* 0x008fda0003f0e000 */
[----:B-1----:R-:W-:-:S05]  /*04d0*/  @!P0 VIADD R13, R12, 0xb ;  /* 0x0000000b0c0d8836 */ /* 0x002fca0000000000 */
[----:B------:R1:W-:Y:S04]  /*04e0*/  @!P0 STG.E desc[UR4][R4.64], R13 ;  /* 0x0000000d04008986 */ /* 0x0003e8000c101904 */
[----:B------:R-:W3:Y:S01]  /*04f0*/  LDG.E R19, desc[UR4][R8.64+0x2c] ;  /* 0x00002c0408137981 */ /* 0x000ee2000c1e1900 */
[----:B------:R-:W-:-:S04]  /*0500*/  @!P0 MOV R0, R17 ;  /* 0x0000001100008202 */ /* 0x000fc80000000f00 */
        /* <DEDUP_REMOVED lines=14> */
[----:B------:R-:W-:Y:S02]  /*05f0*/  @!P0 IMAD.MOV.U32 R0, RZ, RZ, R19 ;  /* 0x000000ffff008224 */ /* 0x000fe400078e0013 */
[----:B--2---:R-:W-:-:S03]  /*0600*/  VIADD R15, R12, 0xf ;  /* 0x0000000f0c0f7836 */ /* 0x004fc60000000000 */
[----:B---3--:R-:W-:-:S13]  /*0610*/  FSETP.GEU.AND P0, PT, R17, R0, PT ;  /* 0x000000001100720b */ /* 0x008fda0003f0e000 */
[----:B------:R1:W-:Y:S04]  /*0620*/  @!P0 STG.E desc[UR4][R4.64], R15 ;  /* 0x0000000f04008986 */ /* 0x0003e8000c101904 */
[----:B------:R-:W2:Y:S01]  /*0630*/  LDG.E R19, desc[UR4][R8.64+0x3c] ;  /* 0x00003c0408137981 */ /* 0x000ea2000c1e1900 */
[----:B------:R-:W-:Y:S01]  /*0640*/  @!P0 MOV R0, R17 ;  /* 0x0000001100008202 */ /* 0x000fe20000000f00 */
[----:B0-----:R-:W-:Y:S01]  /*0650*/  VIADD R11, R12, 0x10 ;  /* 0x000000100c0b7836 */ /* 0x001fe20000000000 */
[----:B------:R-:W-:-:S03]  /*0660*/  ISETP.NE.AND P1, PT, R15, R10, PT ;  /* 0x0000000a0f00720c */ /* 0x000fc60003f25270 */
[----:B------:R-:W-:Y:S01]  /*0670*/  IMAD.MOV.U32 R12, RZ, RZ, R11 ;  /* 0x000000ffff0c7224 */ /* 0x000fe200078e000b */
[----:B--2---:R-:W-:-:S13]  /*0680*/  FSETP.GEU.AND P0, PT, R19, R0, PT ;  /* 0x000000001300720b */ /* 0x004fda0003f0e000 */
[----:B------:R1:W-:Y:S01]  /*0690*/  @!P0 STG.E desc[UR4][R4.64], R11 ;  /* 0x0000000b04008986 */ /* 0x0003e2000c101904 */
[----:B------:R-:W-:Y:S01]  /*06a0*/  @!P0 IMAD.MOV.U32 R0, RZ, RZ, R19 ;  /* 0x000000ffff008224 */ /* 0x000fe200078e0013 */
[----:B------:R-:W-:Y:S06]  /*06b0*/  @P1 BRA `(.L_x_27) ;  /* 0xfffffff800ac1947 */ /* 0x000fec000383ffff */
[----:B------:R-:W-:-:S07]  /*06c0*/  MOV R8, R11 ;  /* 0x0000000b00087202 */ /* 0x000fce0000000f00 */
.L_x_26:
[----:B------:R-:W-:-:S13]  /*06d0*/  ISETP.NE.AND P0, PT, R14, RZ, PT ;  /* 0x000000ff0e00720c */ /* 0x000fda0003f05270 */
[----:B------:R-:W-:Y:S05]  /*06e0*/  @!P0 EXIT ;  /* 0x000000000000894d */ /* 0x000fea0003800000 */
[----:B------:R-:W-:Y:S02]  /*06f0*/  ISETP.GE.U32.AND P1, PT, R14, 0x8, PT ;  /* 0x000000080e00780c */ /* 0x000fe40003f26070 */
[----:B------:R-:W-:-:S04]  /*0700*/  LOP3.LUT R16, R6, 0x7, RZ, 0xc0, !PT ;  /* 0x0000000706107812 */ /* 0x000fc800078ec0ff */
[----:B------:R-:W-:-:S07]  /*0710*/  ISETP.NE.AND P0, PT, R16, RZ, PT ;  /* 0x000000ff1000720c */ /* 0x000fce0003f05270 */
[----:B------:R-:W-:Y:S06]  /*0720*/  @!P1 BRA `(.L_x_28) ;  /* 0x0000000000bc9947 */ /* 0x000fec0003800000 */
[----:B-1----:R-:W-:Y:S01]  /*0730*/  IMAD.IADD R13, R7, 0x1, R8 ;  /* 0x00000001070d7824 */ /* 0x002fe200078e0208 */
[----:B------:R-:W0:Y:S03]  /*0740*/  LDC.64 R10, c[0x0][0x388] ;  /* 0x0000e200ff0a7b82 */ /* 0x000e260000000a00 */
[----:B------:R-:W-:-:S06]  /*0750*/  IMAD.WIDE.U32 R12, R13, 0x4, R2 ;  /* 0x000000040d0c7825 */ /* 0x000fcc00078e0002 */
[----:B------:R-:W2:Y:S01]  /*0760*/  LDG.E R13, desc[UR4][R12.64] ;  /* 0x000000040c0d7981 */ /* 0x000ea2000c1e1900 */
[----:B------:R-:W-:-:S05]  /*0770*/  IADD3 R9, P2, PT, R7, R8, RZ ;  /* 0x0000000807097210 */ /* 0x000fca0007f5e0ff */
[----:B------:R-:W-:Y:S01]  /*0780*/  IMAD.X R14, RZ, RZ, RZ, P2 ;  /* 0x000000ffff0e7224 */ /* 0x000fe200010e06ff */
[----:B0-----:R-:W-:-:S04]  /*0790*/  LEA R10, P2, R9, R10, 0x2 ;  /* 0x0000000a090a7211 */ /* 0x001fc800078410ff */
[----:B------:R-:W-:Y:S02]  /*07a0*/  LEA.HI.X R11, R9, R11, R14, 0x2, P2 ;  /* 0x0000000b090b7211 */ /* 0x000fe400010f140e */
[----:B--2--5:R-:W-:-:S13]  /*07b0*/  FSETP.GEU.AND P1, PT, R13, R0, PT ;  /* 0x000000000d00720b */ /* 0x024fda0003f2e000 */
[----:B------:R-:W-:-:S05]  /*07c0*/  @!P1 VIADD R9, R8, 0x1 ;  /* 0x0000000108099836 */ /* 0x000fca0000000000 */
[----:B------:R0:W-:Y:S04]  /*07d0*/  @!P1 STG.E desc[UR4][R4.64], R9 ;  /* 0x0000000904009986 */ /* 0x0001e8000c101904 */
[----:B------:R-:W2:Y:S01]  /*07e0*/  LDG.E R15, desc[UR4][R10.64+0x4] ;  /* 0x000004040a0f7981 */ /* 0x000ea2000c1e1900 */
[----:B------:R-:W-:-:S04]  /*07f0*/  @!P1 MOV R0, R13 ;  /* 0x0000000d00009202 */ /* 0x000fc80000000f00 */
[----:B--2---:R-:W-:-:S13]  /*0800*/  FSETP.GEU.AND P1, PT, R15, R0, PT ;  /* 0x000000000f00720b */ /* 0x004fda0003f2e000 */
[----:B------:R-:W-:-:S05]  /*0810*/  @!P1 VIADD R13, R8, 0x2 ;  /* 0x00000002080d9836 */ /* 0x000fca0000000000 */
[----:B------:R1:W-:Y:S04]  /*0820*/  @!P1 STG.E desc[UR4][R4.64], R13 ;  /* 0x0000000d04009986 */ /* 0x0003e8000c101904 */
[----:B------:R-:W2:Y:S01]  /*0830*/  LDG.E R17, desc[UR4][R10.64+0x8] ;  /* 0x000008040a117981 */ /* 0x000ea2000c1e1900 */
[----:B------:R-:W-:-:S05]  /*0840*/  @!P1 IMAD.MOV.U32 R0, RZ, RZ, R15 ;  /* 0x000000ffff009224 */ /* 0x000fca00078e000f */
[----:B--2---:R-:W-:-:S13]  /*0850*/  FSETP.GEU.AND P1, PT, R17, R0, PT ;  /* 0x000000001100720b */ /* 0x004fda0003f2e000 */
[----:B------:R-:W-:-:S05]  /*0860*/  @!P1 VIADD R15, R8, 0x3 ;  /* 0x00000003080f9836 */ /* 0x000fca0000000000 */
        /* <DEDUP_REMOVED lines=21> */
[----:B-1----:R-:W3:Y:S01]  /*09c0*/  LDG.E R13, desc[UR4][R10.64+0x1c] ;  /* 0x00001c040a0d7981 */ /* 0x002ee2000c1e1900 */
[----:B------:R-:W-:Y:S01]  /*09d0*/  @!P1 MOV R0, R17 ;  /* 0x0000001100009202 */ /* 0x000fe20000000f00 */
[----:B------:R-:W-:-:S03]  /*09e0*/  VIADD R8, R8, 0x8 ;  /* 0x0000000808087836 */ /* 0x000fc60000000000 */
[----:B---3--:R-:W-:-:S13]  /*09f0*/  FSETP.GEU.AND P1, PT, R13, R0, PT ;  /* 0x000000000d00720b */ /* 0x008fda0003f2e000 */
[----:B------:R2:W-:Y:S01]  /*0a00*/  @!P1 STG.E desc[UR4][R4.64], R8 ;  /* 0x0000000804009986 */ /* 0x0005e2000c101904 */
[----:B------:R-:W-:-:S07]  /*0a10*/  @!P1 IMAD.MOV.U32 R0, RZ, RZ, R13 ;  /* 0x000000ffff009224 */ /* 0x000fce00078e000d */
.L_x_28:
        /* <DEDUP_REMOVED lines=8> */
[----:B------:R-:W3:Y:S01]  /*0aa0*/  LDG.E R13, desc[UR4][R12.64] ;  /* 0x000000040c0d7981 */ /* 0x000ee2000c1e1900 */
[----:B--2---:R-:W-:-:S04]  /*0ab0*/  IADD3 R9, P2, PT, R7, R8, RZ ;  /* 0x0000000807097210 */ /* 0x004fc80007f5e0ff */
[----:B------:R-:W-:Y:S02]  /*0ac0*/  IADD3.X R14, PT, PT, RZ, RZ, RZ, P2, !PT ;  /* 0x000000ffff0e7210 */ /* 0x000fe400017fe4ff */
[----:B0-----:R-:W-:-:S04]  /*0ad0*/  LEA R10, P2, R9, R10, 0x2 ;  /* 0x0000000a090a7211 */ /* 0x001fc800078410ff */
[----:B------:R-:W-:Y:S02]  /*0ae0*/  LEA.HI.X R11, R9, R11, R14, 0x2, P2 ;  /* 0x0000000b090b7211 */ /* 0x000fe400010f140e */
[----:B---3-5:R-:W-:-:S13]  /*0af0*/  FSETP.GEU.AND P1, PT, R13, R0, PT ;  /* 0x000000000d00720b */ /* 0x028fda0003f2e000 */
        /* <DEDUP_REMOVED lines=13> */
[----:B------:R-:W-:Y:S02]  /*0bd0*/  @!P1 IMAD.MOV.U32 R0, RZ, RZ, R13 ;  /* 0x000000ffff009224 */ /* 0x000fe400078e000d */
[----:B------:R-:W-:-:S03]  /*0be0*/  VIADD R8, R8, 0x4 ;  /* 0x0000000408087836 */ /* 0x000fc60000000000 */
[----:B--2---:R-:W-:-:S13]  /*0bf0*/  FSETP.GEU.AND P1, PT, R9, R0, PT ;  /* 0x000000000900720b */ /* 0x004fda0003f2e000 */
[----:B------:R0:W-:Y:S01]  /*0c00*/  @!P1 STG.E desc[UR4][R4.64], R8 ;  /* 0x0000000804009986 */ /* 0x0001e2000c101904 */
[----:B------:R-:W-:-:S07]  /*0c10*/  @!P1 MOV R0, R9 ;  /* 0x0000000900009202 */ /* 0x000fce0000000f00 */
.L_x_29:
[----:B------:R-:W-:Y:S05]  /*0c20*/  @!P0 EXIT ;  /* 0x000000000000894d */ /* 0x000fea0003800000 */
[----:B------:R-:W-:Y:S02]  /*0c30*/  IMAD.IADD R7, R7, 0x1, R8 ;  /* 0x0000000107077824 */ /* 0x000fe400078e0208 */
[----:B------:R-:W-:Y:S02]  /*0c40*/  IMAD.MOV R6, RZ, RZ, -R6 ;  /* 0x000000ffff067224 */ /* 0x000fe400078e0a06 */
[----:B------:R-:W-:-:S07]  /*0c50*/  IMAD.WIDE.U32 R2, R7, 0x4, R2 ;  /* 0x0000000407027825 */ /* 0x000fce00078e0002 */
.L_x_30:
[----:B---3--:R3:W4:Y:S01]  /*0c60*/  LDG.E R7, desc[UR4][R2.64] ;  /* 0x0000000402077981 */ /* 0x008722000c1e1900 */
[----:B------:R-:W-:Y:S01]  /*0c70*/  IADD3 R6, PT, PT, R6, 0x1, RZ ;  /* 0x0000000106067810 */ /* 0x000fe20007ffe0ff */
[----:B0-2---:R-:W-:-:S03]  /*0c80*/  VIADD R8, R8, 0x1 ;  /* 0x0000000108087836 */ /* 0x005fc60000000000 */
[----:B------:R-:W-:Y:S02]  /*0c90*/  ISETP.NE.AND P2, PT, R6, RZ, PT ;  /* 0x000000ff0600720c */ /* 0x000fe40003f45270 */
[----:B---3--:R-:W-:-:S05]  /*0ca0*/  IADD3 R2, P1, PT, R2, 0x4, RZ ;  /* 0x0000000402027810 */ /* 0x008fca0007f3e0ff */
[----:B------:R-:W-:Y:S01]  /*0cb0*/  IMAD.X R3, RZ, RZ, R3, P1 ;  /* 0x000000ffff037224 */ /* 0x000fe200008e0603 */
[----:B----45:R-:W-:-:S13]  /*0cc0*/  FSETP.GEU.AND P0, PT, R7, R0, PT ;  /* 0x000000000700720b */ /* 0x030fda0003f0e000 */
[----:B------:R3:W-:Y:S01]  /*0cd0*/  @!P0 STG.E desc[UR4][R4.64], R8 ;  /* 0x0000000804008986 */ /* 0x0007e2000c101904 */
[----:B------:R-:W-:Y:S01]  /*0ce0*/  @!P0 IMAD.MOV.U32 R0, RZ, RZ, R7 ;  /* 0x000000ffff008224 */ /* 0x000fe200078e0007 */
[----:B------:R-:W-:Y:S06]  /*0cf0*/  @P2 BRA `(.L_x_30) ;  /* 0xfffffffc00d82947 */ /* 0x000fec000383ffff */
[----:B------:R-:W-:Y:S05]  /*0d00*/  EXIT ;  /* 0x000000000000794d */ /* 0x000fea0003800000 */
.L_x_31:
        /* <DEDUP_REMOVED lines=15> */
.L_x_37:


//--------------------- .text._Z7get_dstPfS_S_S_S_ --------------------------
	.section	.text._Z7get_dstPfS_S_S_S_,"ax",@progbits
	.align	128
        .global         _Z7get_dstPfS_S_S_S_
        .type           _Z7get_dstPfS_S_S_S_,@function
        .size           _Z7get_dstPfS_S_S_S_,(.L_x_38 - _Z7get_dstPfS_S_S_S_)
        .other          _Z7get_dstPfS_S_S_S_,@"STO_CUDA_ENTRY STV_DEFAULT"
_Z7get_dstPfS_S_S_S_:
.text._Z7get_dstPfS_S_S_S_:
[----:B------:R-:W-:Y:S01]  /*0000*/  LDC R1, c[0x0][0x37c] ;  /* 0x0000df00ff017b82 */ /* 0x000fe20000000800 */
[----:B------:R-:W0:Y:S07]  /*0010*/  S2R R15, SR_CTAID.X ;  /* 0x00000000000f7919 */ /* 0x000e2e0000002500 */
[----:B------:R-:W0:Y:S01]  /*0020*/  LDC.64 R2, c[0x0][0x388] ;  /* 0x0000e200ff027b82 */ /* 0x000e220000000a00 */
[----:B------:R-:W1:Y:S01]  /*0030*/  LDCU.64 UR4, c[0x0][0x358] ;  /* 0x00006b00ff0477ac */ /* 0x000e620008000a00 */
[----:B------:R-:W2:Y:S06]  /*0040*/  S2R R17, SR_TID.X ;  /* 0x0000000000117919 */ /* 0x000eac0000002100 */
[----:B------:R-:W2:Y:S01]  /*0050*/  LDC.64 R4, c[0x0][0x398] ;  /* 0x0000e600ff047b82 */ /* 0x000ea20000000a00 */
[----:B------:R-:W3:Y:S07]  /*0060*/  LDCU UR6, c[0x0][0x360] ;  /* 0x00006c00ff0677ac */ /* 0x000eee0008000800 */
[----:B------:R-:W4:Y:S08]  /*0070*/  LDC.64 R6, c[0x0][0x380] ;  /* 0x0000e000ff067b82 */ /* 0x000f300000000a00 */
[----:B------:R-:W5:Y:S01]  /*0080*/  LDC.64 R8, c[0x0][0x390] ;  /* 0x0000e400ff087b82 */ /* 0x000f620000000a00 */
[----:B0-----:R-:W-:-:S07]  /*0090*/  IMAD.WIDE.U32 R2, R15, 0x4, R2 ;  /* 0x000000040f027825 */ /* 0x001fce00078e0002 */
[----:B------:R-:W0:Y:S01]  /*00a0*/  LDC.64 R10, c[0x0][0x3a0] ;  /* 0x0000e800ff0a7b82 */ /* 0x000e220000000a00 */
[----:B--2---:R-:W-:Y:S01]  /*00b0*/  IMAD.WIDE.U32 R4, R17, 0x4, R4 ;  /* 0x0000000411047825 */ /* 0x004fe200078e0004 */
[----:B-1----:R-:W2:Y:S05]  /*00c0*/  LDG.E R2, desc[UR4][R2.64] ;  /* 0x0000000402027981 */ /* 0x002eaa000c1e1900 */
[----:B------:R-:W2:Y:S01]  /*00d0*/  LDG.E R5, desc[UR4][R4.64] ;  /* 0x0000000404057981 */ /* 0x000ea2000c1e1900 */
[----:B---3--:R-:W-:-:S04]  /*00e0*/  IMAD R13, R15, UR6, R17 ;  /* 0x000000060f0d7c24 */ /* 0x008fc8000f8e0211 */
[----:B----4-:R-:W-:-:S04]  /*00f0*/  IMAD.WIDE.U32 R6, R13, 0x4, R6 ;  /* 0x000000040d067825 */ /* 0x010fc800078e0006 */
[----:B-----5:R-:W-:-:S04]  /*0100*/  IMAD.WIDE.U32 R8, R15, 0x4, R8 ;  /* 0x000000040f087825 */ /* 0x020fc800078e0008 */
[----:B--2---:R-:W-:Y:S01]  /*0110*/  FADD R0, R2, -R5 ;  /* 0x8000000502007221 */ /* 0x004fe20000000000 */
[----:B0-----:R-:W-:-:S04]  /*0120*/  IMAD.WIDE.U32 R2, R17, 0x4, R10 ;  /* 0x0000000411027825 */ /* 0x001fc800078e000a */
[----:B------:R-:W-:-:S05]  /*0130*/  FMUL R13, R0, R0 ;  /* 0x00000000000d7220 */ /* 0x000fca0000400000 */
[----:B------:R-:W-:Y:S04]  /*0140*/  STG.E desc[UR4][R6.64], R13 ;  /* 0x0000000d06007986 */ /* 0x000fe8000c101904 */
[----:B------:R-:W2:Y:S04]  /*0150*/  LDG.E R8, desc[UR4][R8.64] ;  /* 0x0000000408087981 */ /* 0x000ea8000c1e1900 */
[----:B------:R-:W2:Y:S02]  /*0160*/  LDG.E R3, desc[UR4][R2.64] ;  /* 0x0000000402037981 */ /* 0x000ea4000c1e1900 */
[----:B--2---:R-:W-:-:S04]  /*0170*/  FADD R0, R8, -R3 ;  /* 0x8000000308007221 */ /* 0x004fc80000000000 */
[----:B------:R-:W-:-:S05]  /*0180*/  FFMA R5, R0, R0, R13 ;  /* 0x0000000000057223 */ /* 0x000fca000000000d */
[----:B------:R-:W-:Y:S01]  /*0190*/  STG.E desc[UR4][R6.64], R5 ;  /* 0x0000000506007986 */ /* 0x000fe2000c101904 */
[----:B------:R-:W-:Y:S05]  /*01a0*/  EXIT ;  /* 0x000000000000794d */ /* 0x000fea0003800000 */
.L_x_32:
        /* <DEDUP_REMOVED lines=13> */
.L_x_38:


//--------------------- .nv.shared.reserved.0     --------------------------
	.section	.nv.shared.reserved.0,"aw",@nobits
	.weak		__nv_reservedSMEM_offset_0_alias
	.size		__nv_reservedSMEM_offset_0_alias, 0, 64
	.other		__nv_reservedSMEM_offset_0_alias,@"STO_CUDA_RESERVED_SHARED STV_DEFAULT"
__nv_reservedSMEM_offset_0_alias:
	.zero		0
	.zero		64


//--------------------- .nv.constant0._Z14recenter_step2PfS_S_S_PiS0_ --------------------------
	.section	.nv.constant0._Z14recenter_step2PfS_S_S_PiS0_,"a",@progbits
	.sectionflags	@""
	.align	4
.nv.constant0._Z14recenter_step2PfS_S_S_PiS0_:
	.zero		944


//--------------------- .nv.constant0._Z14recenter_step1PfS_PiS0_S_S_S0_i --------------------------
	.section	.nv.constant0._Z14recenter_step1PfS_PiS0_S_S_S0_i,"a",@progbits
	.sectionflags	@""
	.align	4
.nv.constant0._Z14recenter_step1PfS_PiS0_S_S_S0_i:
	.zero		956


//--------------------- .nv.constant0._Z5clearPfS_PiS0_ --------------------------
	.section	.nv.constant0._Z5clearPfS_PiS0_,"a",@progbits
	.sectionflags	@""
	.align	4
.nv.constant0._Z5clearPfS_PiS0_:
	.zero		928


//--------------------- .nv.constant0._Z7regroupPiPfi --------------------------
	.section	.nv.constant0._Z7regroupPiPfi,"a",@progbits
	.sectionflags	@""
	.align	4
.nv.constant0._Z7regroupPiPfi:
	.zero		916


//--------------------- .nv.constant0._Z7get_dstPfS_S_S_S_ --------------------------
	.section	.nv.constant0._Z7get_dstPfS_S_S_S_,"a",@progbits
	.sectionflags	@""
	.align	4
.nv.constant0._Z7get_dstPfS_S_S_S_:
	.zero		936


//--------------------- SYMBOLS --------------------------

	.type		.nv.reservedSmem.offset0,@object
	.size		.nv.reservedSmem.offset0,0x4
